	.headerflags	@"EF_CUDA_TEXMODE_UNIFIED EF_CUDA_64BIT_ADDRESS EF_CUDA_SM86 EF_CUDA_VIRTUAL_SM(EF_CUDA_SM86)"
	.elftype	@"ET_EXEC"


//--------------------- .nv.info                  --------------------------
	.section	.nv.info,"",@"SHT_CUDA_INFO"
	.align	4


	//----- nvinfo : EIATTR_REGCOUNT
	.align		4
        /*0000*/ 	.byte	0x04, 0x2f
        /*0002*/ 	.short	(.L_1 - .L_0)
	.align		4
.L_0:
        /*0004*/ 	.word	index@(triton_mm)
        /*0008*/ 	.word	0x000000f4


	//----- nvinfo : EIATTR_MIN_STACK_SIZE
	.align		4
.L_1:
        /*000c*/ 	.byte	0x04, 0x12
        /*000e*/ 	.short	(.L_3 - .L_2)
	.align		4
.L_2:
        /*0010*/ 	.word	index@(triton_mm)
        /*0014*/ 	.word	0x00000000


	//----- nvinfo : EIATTR_FRAME_SIZE
	.align		4
.L_3:
        /*0018*/ 	.byte	0x04, 0x11
        /*001a*/ 	.short	(.L_5 - .L_4)
	.align		4
.L_4:
        /*001c*/ 	.word	index@(triton_mm)
        /*0020*/ 	.word	0x00000000


	//----- nvinfo : EIATTR_MIN_STACK_SIZE
	.align		4
.L_5:
        /*0024*/ 	.byte	0x04, 0x12
        /*0026*/ 	.short	(.L_7 - .L_6)
	.align		4
.L_6:
        /*0028*/ 	.word	index@(triton_mm)
        /*002c*/ 	.word	0x00000000
.L_7:


//--------------------- .nv.info.triton_mm        --------------------------
	.section	.nv.info.triton_mm,"",@"SHT_CUDA_INFO"
	.sectionflags	@""
	.align	4


	//----- nvinfo : EIATTR_CUDA_API_VERSION
	.align		4
        /*0000*/ 	.byte	0x04, 0x37
        /*0002*/ 	.short	(.L_9 - .L_8)
.L_8:
        /*0004*/ 	.word	0x0000007c


	//----- nvinfo : EIATTR_SW2861232_WAR
	.align		4
.L_9:
        /*0008*/ 	.byte	0x01, 0x35
	.zero		2


	//----- nvinfo : EIATTR_PARAM_CBANK
	.align		4
        /*000c*/ 	.byte	0x04, 0x0a
        /*000e*/ 	.short	(.L_11 - .L_10)
	.align		4
.L_10:
        /*0010*/ 	.word	index@(.nv.constant0.triton_mm)
        /*0014*/ 	.short	0x0160
        /*0016*/ 	.short	0x0020


	//----- nvinfo : EIATTR_CBANK_PARAM_SIZE
	.align		4
.L_11:
        /*0018*/ 	.byte	0x03, 0x19
        /*001a*/ 	.short	0x0020


	//----- nvinfo : EIATTR_KPARAM_INFO
	.align		4
        /*001c*/ 	.byte	0x04, 0x17
        /*001e*/ 	.short	(.L_13 - .L_12)
.L_12:
        /*0020*/ 	.word	0x00000000
        /*0024*/ 	.short	0x0003
        /*0026*/ 	.short	0x0018
        /*0028*/ 	.byte	0x00, 0xf4, 0x21, 0x00


	//----- nvinfo : EIATTR_KPARAM_INFO
	.align		4
.L_13:
        /*002c*/ 	.byte	0x04, 0x17
        /*002e*/ 	.short	(.L_15 - .L_14)
.L_14:
        /*0030*/ 	.word	0x00000000
        /*0034*/ 	.short	0x0002
        /*0036*/ 	.short	0x0010
        /*0038*/ 	.byte	0x00, 0xf4, 0x21, 0x00


	//----- nvinfo : EIATTR_KPARAM_INFO
	.align		4
.L_15:
        /*003c*/ 	.byte	0x04, 0x17
        /*003e*/ 	.short	(.L_17 - .L_16)
.L_16:
        /*0040*/ 	.word	0x00000000
        /*0044*/ 	.short	0x0001
        /*0046*/ 	.short	0x0008
        /*0048*/ 	.byte	0x00, 0xf4, 0x21, 0x00


	//----- nvinfo : EIATTR_KPARAM_INFO
	.align		4
.L_17:
        /*004c*/ 	.byte	0x04, 0x17
        /*004e*/ 	.short	(.L_19 - .L_18)
.L_18:
        /*0050*/ 	.word	0x00000000
        /*0054*/ 	.short	0x0000
        /*0056*/ 	.short	0x0000
        /*0058*/ 	.byte	0x00, 0xf4, 0x21, 0x00


	//----- nvinfo : EIATTR_MAXREG_COUNT
	.align		4
.L_19:
        /*005c*/ 	.byte	0x03, 0x1b
        /*005e*/ 	.short	0x00ff


	//----- nvinfo : EIATTR_EXIT_INSTR_OFFSETS
	.align		4
        /*0060*/ 	.byte	0x04, 0x1c
        /*0062*/ 	.short	(.L_21 - .L_20)


	//   ....[0]....
.L_20:
        /*0064*/ 	.word	0x000040d0


	//   ....[1]....
        /*0068*/ 	.word	0x00004120


	//----- nvinfo : EIATTR_REQNTID
	.align		4
.L_21:
        /*006c*/ 	.byte	0x04, 0x10
        /*006e*/ 	.short	(.L_23 - .L_22)
.L_22:
        /*0070*/ 	.word	0x00000080
        /*0074*/ 	.word	0x00000001
        /*0078*/ 	.word	0x00000001
.L_23:


//--------------------- .nv.callgraph             --------------------------
	.section	.nv.callgraph,"",@"SHT_CUDA_CALLGRAPH"
	.align	4
	.sectionentsize	8
	.align		4
        /*0000*/ 	.word	0x00000000
	.align		4
        /*0004*/ 	.word	0xffffffff
	.align		4
        /*0008*/ 	.word	0x00000000
	.align		4
        /*000c*/ 	.word	0xfffffffe
	.align		4
        /*0010*/ 	.word	0x00000000
	.align		4
        /*0014*/ 	.word	0xfffffffd
	.align		4
        /*0018*/ 	.word	0x00000000
	.align		4
        /*001c*/ 	.word	0xfffffffc


//--------------------- .nv.rel.action            --------------------------
	.section	.nv.rel.action,"",@"SHT_CUDA_RELOCINFO"
	.align	8
	.sectionentsize	8
        /*0000*/ 	.byte	0x73, 0x00, 0x00, 0x00, 0x00, 0x00, 0x00, 0x00, 0x00, 0x00, 0x00, 0x11, 0x25, 0x00, 0x05, 0x36


//--------------------- .nv.constant0.triton_mm   --------------------------
	.section	.nv.constant0.triton_mm,"a",@progbits
	.sectionflags	@""
	.align	4
.nv.constant0.triton_mm:
	.zero		384


//--------------------- .text.triton_mm           --------------------------
	.section	.text.triton_mm,"ax",@progbits
	.sectionflags	@"SHF_BARRIERS=1"
	.sectioninfo	@"SHI_REGISTERS=244"
	.align	128
        .global         triton_mm
        .type           triton_mm,@function
        .size           triton_mm,(.L_x_3 - triton_mm)
        .other          triton_mm,@"STO_CUDA_ENTRY STV_DEFAULT"
triton_mm:
.text.triton_mm:
[----:B------:R-:W-:Y:S02]  /*0000*/  IMAD.MOV.U32 R1, RZ, RZ, c[0x0][0x28] ;  /* 0x00000a00ff017624 */ /* 0x000fe400078e00ff */
[----:B------:R-:W1:Y:S01]  /*0010*/  S2UR UR14, SR_CTAID.X ;  /* 0x00000000000e79c3 */ /* 0x000e620000002500 */
[----:B------:R-:W-:Y:S01]  /*0020*/  UMOV UR5, 0xfffffff8 ;  /* 0xfffffff800057882 */ /* 0x000fe20000000000 */
[----:B------:R-:W2:Y:S01]  /*0030*/  S2R R4, SR_CTAID.X ;  /* 0x0000000000047919 */ /* 0x000ea20000002500 */
[----:B------:R-:W-:Y:S01]  /*0040*/  IMAD.MOV.U32 R70, RZ, RZ, 0x2 ;  /* 0x00000002ff467424 */ /* 0x000fe200078e00ff */
[----:B------:R-:W-:Y:S01]  /*0050*/  CS2R R108, SRZ ;  /* 0x00000000006c7805 */ /* 0x000fe2000001ff00 */
[----:B------:R-:W-:Y:S01]  /*0060*/  CS2R R110, SRZ ;  /* 0x00000000006e7805 */ /* 0x000fe2000001ff00 */
[----:B------:R-:W3:Y:S01]  /*0070*/  S2R R222, SR_TID.X ;  /* 0x0000000000de7919 */ /* 0x000ee20000002100 */
[----:B------:R-:W-:Y:S01]  /*0080*/  CS2R R112, SRZ ;  /* 0x0000000000707805 */ /* 0x000fe2000001ff00 */
        /* <DEDUP_REMOVED lines=16> */
[----:B-1----:R-:W-:Y:S01]  /*0190*/  USHF.R.S32.HI UR4, URZ, 0x1f, UR14 ;  /* 0x0000001f3f047899 */ /* 0x002fe2000801140e */
[----:B------:R-:W-:Y:S01]  /*01a0*/  CS2R R158, SRZ ;  /* 0x00000000009e7805 */ /* 0x000fe2000001ff00 */
[----:B--2---:R-:W-:Y:S01]  /*01b0*/  IABS R4, R4 ;  /* 0x0000000400047213 */ /* 0x004fe20000000000 */
[----:B------:R-:W-:Y:S01]  /*01c0*/  CS2R R144, SRZ ;  /* 0x0000000000907805 */ /* 0x000fe2000001ff00 */
[----:B------:R-:W-:Y:S01]  /*01d0*/  ULEA.HI UR4, UR4, UR14, URZ, 0x8 ;  /* 0x0000000e04047291 */ /* 0x000fe2000f8f403f */
[----:B------:R-:W-:Y:S01]  /*01e0*/  CS2R R146, SRZ ;  /* 0x0000000000927805 */ /* 0x000fe2000001ff00 */
[----:B------:R1:W2:Y:S01]  /*01f0*/  R2UR UR11, R4 ;  /* 0x00000000040b73c2 */ /* 0x0002a200000e0000 */
[C---:B---3--:R-:W-:Y:S01]  /*0200*/  IMAD.SHL.U32 R19, R222.reuse, 0x8, RZ ;  /* 0x00000008de137824 */ /* 0x048fe200078e00ff */
[----:B------:R-:W-:Y:S01]  /*0210*/  USHF.R.S32.HI UR6, URZ, 0x8, UR4 ;  /* 0x000000083f067899 */ /* 0x000fe20008011404 */
[C---:B------:R-:W-:Y:S01]  /*0220*/  LOP3.LUT R214, R222.reuse, 0x7, RZ, 0xc0, !PT ;  /* 0x00000007ded67812 */ /* 0x040fe200078ec0ff */
[----:B------:R-:W-:Y:S01]  /*0230*/  ULOP3.LUT UR4, UR4, 0xffffff00, URZ, 0xc0, !UPT ;  /* 0xffffff0004047892 */ /* 0x000fe2000f8ec03f */
[----:B------:R-:W-:Y:S01]  /*0240*/  LOP3.LUT R223, R222, 0x20, RZ, 0xc0, !PT ;  /* 0x00000020dedf7812 */ /* 0x000fe200078ec0ff */
[----:B------:R-:W-:Y:S01]  /*0250*/  UIMAD UR5, UR6, UR5, 0x4 ;  /* 0x00000004060574a4 */ /* 0x000fe2000f8e0205 */
[C---:B------:R-:W-:Y:S01]  /*0260*/  LOP3.LUT R241, R19.reuse, 0x38, RZ, 0xc0, !PT ;  /* 0x0000003813f17812 */ /* 0x040fe200078ec0ff */
[----:B------:R-:W-:Y:S01]  /*0270*/  UIADD3 UR9, -UR4, UR14, URZ ;  /* 0x0000000e04097290 */ /* 0x000fe2000fffe13f */
[----:B-1----:R-:W-:Y:S01]  /*0280*/  LOP3.LUT R4, R19, 0x18, RZ, 0xc0, !PT ;  /* 0x0000001813047812 */ /* 0x002fe200078ec0ff */
[----:B------:R-:W-:Y:S01]  /*0290*/  UISETP.LT.AND UP0, UPT, UR5, 0x8, UPT ;  /* 0x000000080500788c */ /* 0x000fe2000bf01270 */
[----:B------:R-:W-:Y:S01]  /*02a0*/  LOP3.LUT R241, R241, 0x18, R222, 0x78, !PT ;  /* 0x00000018f1f17812 */ /* 0x000fe200078e78de */
[----:B------:R-:W-:Y:S01]  /*02b0*/  UMOV UR4, URZ ;  /* 0x0000003f00047c82 */ /* 0x000fe20008000000 */
[----:B------:R-:W-:Y:S01]  /*02c0*/  LOP3.LUT R219, R19, 0x20, R4, 0x2e, !PT ;  /* 0x0000002013db7812 */ /* 0x000fe200078e2e04 */
[----:B------:R-:W-:Y:S01]  /*02d0*/  USEL UR7, UR5, 0x8, UP0 ;  /* 0x0000000805077887 */ /* 0x000fe20008000000 */
[----:B------:R-:W-:Y:S01]  /*02e0*/  IMAD.U32 R5, RZ, RZ, UR9 ;  /* 0x00000009ff057e24 */ /* 0x000fe2000f8e00ff */
[----:B------:R-:W-:Y:S01]  /*02f0*/  SHF.R.U32.HI R223, RZ, 0x2, R223 ;  /* 0x00000002ffdf7819 */ /* 0x000fe200000116df */
[----:B------:R-:W-:Y:S01]  /*0300*/  IMAD.WIDE.U32 R28, R214, 0x10, RZ ;  /* 0x00000010d61c7825 */ /* 0x000fe200078e00ff */
[----:B------:R-:W-:Y:S01]  /*0310*/  ULOP3.LUT UR9, UR9, UR7, URZ, 0x3c, !UPT ;  /* 0x0000000709097292 */ /* 0x000fe2000f8e3c3f */
[----:B------:R-:W-:Y:S01]  /*0320*/  CS2R R136, SRZ ;  /* 0x0000000000887805 */ /* 0x000fe2000001ff00 */
[----:B------:R-:W-:Y:S01]  /*0330*/  IABS R5, R5 ;  /* 0x0000000500057213 */ /* 0x000fe20000000000 */
[----:B------:R-:W-:Y:S01]  /*0340*/  IMAD.U32 R3, RZ, RZ, UR7 ;  /* 0x00000007ff037e24 */ /* 0x000fe2000f8e00ff */
[----:B------:R-:W-:Y:S01]  /*0350*/  UISETP.GE.AND UP0, UPT, UR9, URZ, UPT ;  /* 0x0000003f0900728c */ /* 0x000fe2000bf06270 */
[C-C-:B------:R-:W-:Y:S01]  /*0360*/  LOP3.LUT R218, R223.reuse, 0x20, R214.reuse, 0xfe, !PT ;  /* 0x00000020dfda7812 */ /* 0x140fe200078efed6 */
[----:B------:R1:W3:Y:S01]  /*0370*/  R2UR UR13, R5 ;  /* 0x00000000050d73c2 */ /* 0x0002e200000e0000 */
[----:B------:R-:W-:Y:S01]  /*0380*/  LOP3.LUT R216, R223, 0x40, R214, 0xfe, !PT ;  /* 0x00000040dfd87812 */ /* 0x000fe200078efed6 */
[----:B------:R-:W-:Y:S01]  /*0390*/  CS2R R138, SRZ ;  /* 0x00000000008a7805 */ /* 0x000fe2000001ff00 */
[-C--:B------:R-:W-:Y:S01]  /*03a0*/  IABS R6, R3.reuse ;  /* 0x0000000300067213 */ /* 0x080fe20000000000 */
[----:B------:R-:W-:Y:S01]  /*03b0*/  CS2R R132, SRZ ;  /* 0x0000000000847805 */ /* 0x000fe2000001ff00 */
[----:B------:R-:W-:Y:S01]  /*03c0*/  IABS R3, R3 ;  /* 0x0000000300037213 */ /* 0x000fe20000000000 */
[----:B------:R-:W-:Y:S01]  /*03d0*/  CS2R R134, SRZ ;  /* 0x0000000000867805 */ /* 0x000fe2000001ff00 */
[----:B------:R-:W-:Y:S01]  /*03e0*/  CS2R R128, SRZ ;  /* 0x0000000000807805 */ /* 0x000fe2000001ff00 */
[----:B------:R-:W4:Y:S01]  /*03f0*/  R2UR UR15, R6 ;  /* 0x00000000060f73c2 */ /* 0x000f2200000e0000 */
[----:B------:R-:W-:Y:S01]  /*0400*/  CS2R R130, SRZ ;  /* 0x0000000000827805 */ /* 0x000fe2000001ff00 */
[----:B------:R-:W-:Y:S01]  /*0410*/  IMAD.MOV R3, RZ, RZ, -R3 ;  /* 0x000000ffff037224 */ /* 0x000fe200078e0a03 */
[----:B------:R-:W-:Y:S01]  /*0420*/  CS2R R124, SRZ ;  /* 0x00000000007c7805 */ /* 0x000fe2000001ff00 */
[----:B------:R-:W-:Y:S01]  /*0430*/  CS2R R126, SRZ ;  /* 0x00000000007e7805 */ /* 0x000fe2000001ff00 */
[----:B------:R-:W-:Y:S01]  /*0440*/  CS2R R116, SRZ ;  /* 0x0000000000747805 */ /* 0x000fe2000001ff00 */
[----:B------:R-:W-:Y:S01]  /*0450*/  CS2R R118, SRZ ;  /* 0x0000000000767805 */ /* 0x000fe2000001ff00 */
[----:B------:R-:W-:Y:S01]  /*0460*/  CS2R R84, SRZ ;  /* 0x0000000000547805 */ /* 0x000fe2000001ff00 */
[----:B------:R1:W2:Y:S01]  /*0470*/  R2UR UR12, R3 ;  /* 0x00000000030c73c2 */ /* 0x0002a200000e0000 */
[----:B------:R-:W-:Y:S01]  /*0480*/  CS2R R86, SRZ ;  /* 0x0000000000567805 */ /* 0x000fe2000001ff00 */
[----:B------:R-:W-:Y:S01]  /*0490*/  CS2R R76, SRZ ;  /* 0x00000000004c7805 */ /* 0x000fe2000001ff00 */
[----:B------:R-:W-:Y:S01]  /*04a0*/  CS2R R78, SRZ ;  /* 0x00000000004e7805 */ /* 0x000fe2000001ff00 */
[----:B------:R-:W-:Y:S01]  /*04b0*/  CS2R R72, SRZ ;  /* 0x0000000000487805 */ /* 0x000fe2000001ff00 */
[----:B------:R-:W-:Y:S01]  /*04c0*/  CS2R R74, SRZ ;  /* 0x00000000004a7805 */ /* 0x000fe2000001ff00 */
[----:B------:R-:W-:Y:S01]  /*04d0*/  CS2R R88, SRZ ;  /* 0x0000000000587805 */ /* 0x000fe2000001ff00 */
[----:B------:R-:W-:Y:S01]  /*04e0*/  CS2R R90, SRZ ;  /* 0x00000000005a7805 */ /* 0x000fe2000001ff00 */
[--C-:B-1----:R-:W-:Y:S01]  /*04f0*/  SHF.R.U32.HI R3, RZ, 0x2, R222.reuse ;  /* 0x00000002ff037819 */ /* 0x102fe200000116de */
[----:B------:R-:W-:Y:S01]  /*0500*/  CS2R R92, SRZ ;  /* 0x00000000005c7805 */ /* 0x000fe2000001ff00 */
[----:B------:R-:W-:Y:S01]  /*0510*/  CS2R R94, SRZ ;  /* 0x00000000005e7805 */ /* 0x000fe2000001ff00 */
[----:B------:R-:W-:Y:S01]  /*0520*/  CS2R R96, SRZ ;  /* 0x0000000000607805 */ /* 0x000fe2000001ff00 */
[----:B------:R-:W-:Y:S01]  /*0530*/  LOP3.LUT R3, R3, 0x10, RZ, 0xc0, !PT ;  /* 0x0000001003037812 */ /* 0x000fe200078ec0ff */
[----:B------:R-:W-:Y:S01]  /*0540*/  CS2R R98, SRZ ;  /* 0x0000000000627805 */ /* 0x000fe2000001ff00 */
[----:B------:R-:W-:Y:S01]  /*0550*/  CS2R R100, SRZ ;  /* 0x0000000000647805 */ /* 0x000fe2000001ff00 */
[----:B------:R-:W-:Y:S01]  /*0560*/  CS2R R102, SRZ ;  /* 0x0000000000667805 */ /* 0x000fe2000001ff00 */
[----:B----4-:R-:W1:Y:S01]  /*0570*/  I2F.RP R0, UR15 ;  /* 0x0000000f00007d06 */ /* 0x010e620008209400 */
[C-C-:B------:R-:W-:Y:S01]  /*0580*/  LOP3.LUT R5, R3.reuse, 0xf, R222.reuse, 0xf8, !PT ;  /* 0x0000000f03057812 */ /* 0x140fe200078ef8de */
[----:B------:R-:W-:Y:S01]  /*0590*/  CS2R R104, SRZ ;  /* 0x0000000000687805 */ /* 0x000fe2000001ff00 */
[----:B------:R-:W-:Y:S01]  /*05a0*/  LOP3.LUT R3, R3, 0x8, R222, 0xf8, !PT ;  /* 0x0000000803037812 */ /* 0x000fe200078ef8de */
[----:B------:R-:W-:Y:S01]  /*05b0*/  CS2R R106, SRZ ;  /* 0x00000000006a7805 */ /* 0x000fe2000001ff00 */
[--C-:B------:R-:W-:Y:S01]  /*05c0*/  IMAD R217, R218, 0x40, R241.reuse ;  /* 0x00000040dad97824 */ /* 0x100fe200078e02f1 */
[----:B------:R-:W-:Y:S01]  /*05d0*/  UMOV UR9, 0xffffffff ;  /* 0xffffffff00097882 */ /* 0x000fe20000000000 */
[----:B------:R-:W-:Y:S01]  /*05e0*/  IMAD.SHL.U32 R238, R5, 0x40, RZ ;  /* 0x0000004005ee7824 */ /* 0x000fe200078e00ff */
[C-C-:B------:R-:W-:Y:S01]  /*05f0*/  LOP3.LUT R4, R3.reuse, 0x20, R214.reuse, 0xfe, !PT ;  /* 0x0000002003047812 */ /* 0x140fe200078efed6 */
[----:B------:R-:W-:Y:S01]  /*0600*/  IMAD R215, R216, 0x40, R241 ;  /* 0x00000040d8d77824 */ /* 0x000fe200078e02f1 */
[----:B------:R-:W-:-:S02]  /*0610*/  LOP3.LUT R5, R3, 0x40, R214, 0xfe, !PT ;  /* 0x0000004003057812 */ /* 0x000fc400078efed6 */
[--C-:B------:R-:W-:Y:S01]  /*0620*/  LOP3.LUT R8, R3, 0x60, R214.reuse, 0xfe, !PT ;  /* 0x0000006003087812 */ /* 0x100fe200078efed6 */
[----:B------:R-:W-:Y:S01]  /*0630*/  IMAD.SHL.U32 R4, R4, 0x40, RZ ;  /* 0x0000004004047824 */ /* 0x000fe200078e00ff */
[----:B------:R-:W-:Y:S01]  /*0640*/  LOP3.LUT R214, R223, 0x60, R214, 0xfe, !PT ;  /* 0x00000060dfd67812 */ /* 0x000fe200078efed6 */
[----:B------:R-:W-:Y:S01]  /*0650*/  IMAD.SHL.U32 R228, R5, 0x40, RZ ;  /* 0x0000004005e47824 */ /* 0x000fe200078e00ff */
[----:B-1----:R-:W1:Y:S01]  /*0660*/  MUFU.RCP R0, R0 ;  /* 0x0000000000007308 */ /* 0x002e620000001000 */
[----:B------:R-:W-:Y:S02]  /*0670*/  IMAD.SHL.U32 R8, R8, 0x40, RZ ;  /* 0x0000004008087824 */ /* 0x000fe400078e00ff */
[----:B------:R-:W-:Y:S01]  /*0680*/  IMAD R213, R214, 0x40, R241 ;  /* 0x00000040d6d57824 */ /* 0x000fe200078e02f1 */
[----:B-1----:R-:W-:Y:S02]  /*0690*/  IADD3 R2, R0, 0xffffffe, RZ ;  /* 0x0ffffffe00027810 */ /* 0x002fe40007ffe0ff */
[----:B------:R-:W-:-:S04]  /*06a0*/  SHF.R.U32.HI R0, RZ, 0x3, R222 ;  /* 0x00000003ff007819 */ /* 0x000fc800000116de */
[----:B------:R-:W1:Y:S01]  /*06b0*/  F2I.FTZ.U32.TRUNC.NTZ R2, R2 ;  /* 0x0000000200027305 */ /* 0x000e62000021f000 */
[----:B------:R-:W-:Y:S01]  /*06c0*/  SGXT.U32 R0, R0, 0x4 ;  /* 0x000000040000781a */ /* 0x000fe20000000000 */
[----:B-1----:R1:W4:Y:S02]  /*06d0*/  R2UR UR5, R2 ;  /* 0x00000000020573c2 */ /* 0x00232400000e0000 */
[----:B-1----:R-:W-:-:S04]  /*06e0*/  SHF.R.U32.HI R2, RZ, 0x1, R222 ;  /* 0x00000001ff027819 */ /* 0x002fc800000116de */
[----:B------:R-:W-:Y:S02]  /*06f0*/  LOP3.LUT R6, R2, 0x8, RZ, 0xc0, !PT ;  /* 0x0000000802067812 */ /* 0x000fe400078ec0ff */
[----:B------:R-:W-:Y:S02]  /*0700*/  LOP3.LUT R2, R19, 0x8, RZ, 0xc0, !PT ;  /* 0x0000000813027812 */ /* 0x000fe400078ec0ff */
[C-C-:B------:R-:W-:Y:S02]  /*0710*/  LOP3.LUT R7, R6.reuse, 0x30, R19.reuse, 0xf8, !PT ;  /* 0x0000003006077812 */ /* 0x140fe400078ef813 */
[----:B------:R-:W-:Y:S02]  /*0720*/  LOP3.LUT R227, R6, 0x38, R19, 0x78, !PT ;  /* 0x0000003806e37812 */ /* 0x000fe400078e7813 */
[--C-:B------:R-:W-:Y:S02]  /*0730*/  LOP3.LUT R7, R7, 0x30, R2.reuse, 0x1e, !PT ;  /* 0x0000003007077812 */ /* 0x100fe400078e1e02 */
[----:B------:R-:W-:Y:S01]  /*0740*/  LOP3.LUT R2, R19, 0x10, R2, 0x2e, !PT ;  /* 0x0000001013027812 */ /* 0x000fe200078e2e02 */
[----:B----4-:R-:W-:Y:S01]  /*0750*/  UIADD3 UR8, URZ, -UR5, URZ ;  /* 0x800000053f087290 */ /* 0x010fe2000fffe03f */
[----:B------:R-:W-:-:S02]  /*0760*/  LOP3.LUT R239, R238, R227, RZ, 0xfc, !PT ;  /* 0x000000e3eeef7212 */ /* 0x000fc400078efcff */
[----:B------:R-:W-:Y:S01]  /*0770*/  LOP3.LUT R3, R2, 0x20, R19, 0xf8, !PT ;  /* 0x0000002002037812 */ /* 0x000fe200078ef813 */
[----:B------:R-:W-:Y:S01]  /*0780*/  UIMAD UR8, UR8, UR15, URZ ;  /* 0x0000000f080872a4 */ /* 0x000fe2000f8e023f */
[----:B------:R-:W-:Y:S02]  /*0790*/  LOP3.LUT R237, R238, R219, R6, 0xf6, !PT ;  /* 0x000000dbeeed7212 */ /* 0x000fe400078ef606 */
[----:B------:R-:W-:Y:S01]  /*07a0*/  LOP3.LUT R3, R3, R6, RZ, 0x3c, !PT ;  /* 0x0000000603037212 */ /* 0x000fe200078e3cff */
[----:B------:R-:W-:Y:S01]  /*07b0*/  UIMAD.WIDE.U32 UR4, UR5, UR8, UR4 ;  /* 0x00000008050472a5 */ /* 0x000fe2000f8e0004 */
[-C--:B------:R-:W-:Y:S02]  /*07c0*/  LOP3.LUT R236, R7, R238.reuse, RZ, 0xfc, !PT ;  /* 0x000000ee07ec7212 */ /* 0x080fe400078efcff */
[C---:B------:R-:W-:Y:S02]  /*07d0*/  LOP3.LUT R238, R3.reuse, R238, RZ, 0xfc, !PT ;  /* 0x000000ee03ee7212 */ /* 0x040fe400078efcff */
[----:B------:R-:W-:-:S02]  /*07e0*/  LOP3.LUT R234, R3, R4, RZ, 0xfc, !PT ;  /* 0x0000000403ea7212 */ /* 0x000fc400078efcff */
[----:B------:R-:W-:Y:S01]  /*07f0*/  UMOV UR8, UR5 ;  /* 0x0000000500087c82 */ /* 0x000fe20008000000 */
[C---:B------:R-:W-:Y:S01]  /*0800*/  LOP3.LUT R230, R3.reuse, R228, RZ, 0xfc, !PT ;  /* 0x000000e403e67212 */ /* 0x040fe200078efcff */
[----:B---3--:R-:W-:Y:S01]  /*0810*/  UIMAD.WIDE.U32 UR4, UR8, UR13, URZ ;  /* 0x0000000d080472a5 */ /* 0x008fe2000f8e003f */
[----:B------:R-:W-:Y:S02]  /*0820*/  LOP3.LUT R226, R3, R8, RZ, 0xfc, !PT ;  /* 0x0000000803e27212 */ /* 0x000fe400078efcff */
[-CC-:B------:R-:W-:Y:S02]  /*0830*/  LOP3.LUT R233, R4, R219.reuse, R6.reuse, 0xf6, !PT ;  /* 0x000000db04e97212 */ /* 0x180fe400078ef606 */
[-CC-:B------:R-:W-:Y:S02]  /*0840*/  LOP3.LUT R229, R228, R219.reuse, R6.reuse, 0xf6, !PT ;  /* 0x000000dbe4e57212 */ /* 0x180fe400078ef606 */
[----:B------:R-:W-:Y:S01]  /*0850*/  UMOV UR10, UR5 ;  /* 0x00000005000a7c82 */ /* 0x000fe20008000000 */
[----:B------:R-:W-:Y:S01]  /*0860*/  LOP3.LUT R225, R8, R219, R6, 0xf6, !PT ;  /* 0x000000db08e17212 */ /* 0x000fe200078ef606 */
[----:B--2---:R-:W-:Y:S01]  /*0870*/  UIMAD UR4, UR10, UR12, UR13 ;  /* 0x0000000c0a0472a4 */ /* 0x004fe2000f8e020d */
[----:B------:R-:W-:-:S02]  /*0880*/  LOP3.LUT R235, R4, R227, RZ, 0xfc, !PT ;  /* 0x000000e304eb7212 */ /* 0x000fc400078efcff */
[C---:B------:R-:W-:Y:S01]  /*0890*/  LOP3.LUT R232, R7.reuse, R4, RZ, 0xfc, !PT ;  /* 0x0000000407e87212 */ /* 0x040fe200078efcff */
[----:B------:R-:W-:Y:S01]  /*08a0*/  UISETP.GT.U32.AND UP2, UPT, UR15, UR4, UPT ;  /* 0x000000040f00728c */ /* 0x000fe2000bf44070 */
[-C--:B------:R-:W-:Y:S02]  /*08b0*/  LOP3.LUT R231, R228, R227.reuse, RZ, 0xfc, !PT ;  /* 0x000000e3e4e77212 */ /* 0x080fe400078efcff */
[C---:B------:R-:W-:Y:S02]  /*08c0*/  LOP3.LUT R228, R7.reuse, R228, RZ, 0xfc, !PT ;  /* 0x000000e407e47212 */ /* 0x040fe400078efcff */
[----:B------:R-:W-:Y:S02]  /*08d0*/  LOP3.LUT R224, R7, R8, RZ, 0xfc, !PT ;  /* 0x0000000807e07212 */ /* 0x000fe400078efcff */
[----:B------:R-:W-:Y:S02]  /*08e0*/  LOP3.LUT R227, R8, R227, RZ, 0xfc, !PT ;  /* 0x000000e308e37212 */ /* 0x000fe400078efcff */
[----:B------:R-:W-:-:S02]  /*08f0*/  LOP3.LUT R219, R219, 0x18, R222, 0x78, !PT ;  /* 0x00000018dbdb7812 */ /* 0x000fc400078e78de */
[----:B------:R-:W-:Y:S02]  /*0900*/  @!UP2 UIADD3 UR4, UR4, -UR15, URZ ;  /* 0x8000000f0404a290 */ /* 0x000fe4000fffe03f */
[----:B------:R-:W-:Y:S02]  /*0910*/  @!UP2 UIADD3 UR10, UR10, 0x1, URZ ;  /* 0x000000010a0aa890 */ /* 0x000fe4000fffe03f */
[----:B------:R-:W-:Y:S02]  /*0920*/  UISETP.GE.U32.AND UP1, UPT, UR4, UR15, UPT ;  /* 0x0000000f0400728c */ /* 0x000fe4000bf26070 */
[----:B------:R-:W-:Y:S02]  /*0930*/  UIMAD.WIDE.U32 UR4, UR8, UR11, URZ ;  /* 0x0000000b080472a5 */ /* 0x000fe4000f8e003f */
[----:B------:R-:W-:Y:S02]  /*0940*/  ULOP3.LUT UR4, URZ, UR7, URZ, 0x33, !UPT ;  /* 0x000000073f047292 */ /* 0x000fe4000f8e333f */
[----:B------:R-:W-:-:S02]  /*0950*/  UIMAD UR5, UR5, UR12, UR11 ;  /* 0x0000000c050572a4 */ /* 0x000fc4000f8e020b */
[----:B------:R-:W-:Y:S02]  /*0960*/  UMOV UR8, 0x1 ;  /* 0x0000000100087882 */ /* 0x000fe40000000000 */
[----:B------:R-:W-:Y:S02]  /*0970*/  UISETP.GT.U32.AND UP2, UPT, UR15, UR5, UPT ;  /* 0x000000050f00728c */ /* 0x000fe4000bf44070 */
[----:B------:R-:W-:Y:S02]  /*0980*/  @UP1 UIADD3 UR10, UR10, 0x1, URZ ;  /* 0x000000010a0a1890 */ /* 0x000fe4000fffe03f */
[----:B------:R-:W-:Y:S02]  /*0990*/  UISETP.NE.AND UP1, UPT, UR7, URZ, UPT ;  /* 0x0000003f0700728c */ /* 0x000fe4000bf25270 */
[----:B------:R-:W-:-:S04]  /*09a0*/  @!UP0 UIADD3 UR10, -UR10, URZ, URZ ;  /* 0x0000003f0a0a8290 */ /* 0x000fc8000fffe13f */
[----:B------:R-:W-:Y:S02]  /*09b0*/  USEL UR10, UR4, UR10, !UP1 ;  /* 0x0000000a040a7287 */ /* 0x000fe4000c800000 */
[----:B------:R-:W-:Y:S02]  /*09c0*/  @!UP2 UIADD3 UR5, UR5, -UR15, URZ ;  /* 0x8000000f0505a290 */ /* 0x000fe4000fffe03f */
[----:B------:R-:W-:Y:S02]  /*09d0*/  USHF.R.S32.HI UR7, URZ, 0x18, UR10 ;  /* 0x000000183f077899 */ /* 0x000fe4000801140a */
[----:B------:R-:W-:Y:S02]  /*09e0*/  USHF.L.U32 UR10, UR10, 0x7, URZ ;  /* 0x000000070a0a7899 */ /* 0x000fe4000800063f */
[----:B------:R-:W-:Y:S02]  /*09f0*/  USGXT UR7, UR7, 0x1 ;  /* 0x000000010707789a */ /* 0x000fe40008000200 */
[----:B------:R-:W-:-:S02]  /*0a00*/  UISETP.GT.U32.AND UP0, UPT, UR15, UR5, UPT ;  /* 0x000000050f00728c */ /* 0x000fc4000bf04070 */
[----:B------:R-:W-:Y:S01]  /*0a10*/  IMAD.U32 R3, RZ, RZ, UR10 ;  /* 0x0000000aff037e24 */ /* 0x000fe2000f8e00ff */
[----:B------:R-:W-:Y:S01]  /*0a20*/  LOP3.LUT R2, R0, UR10, RZ, 0xfc, !PT ;  /* 0x0000000a00027c12 */ /* 0x000fe2000f8efcff */
[----:B------:R-:W-:Y:S01]  /*0a30*/  IMAD.U32 R16, RZ, RZ, UR7 ;  /* 0x00000007ff107e24 */ /* 0x000fe2000f8e00ff */
[----:B------:R-:W-:Y:S01]  /*0a40*/  UISETP.GE.AND UP2, UPT, UR14, URZ, UPT ;  /* 0x0000003f0e00728c */ /* 0x000fe2000bf46270 */
[----:B------:R-:W-:Y:S01]  /*0a50*/  IMAD.U32 R9, RZ, RZ, UR10 ;  /* 0x0000000aff097e24 */ /* 0x000fe2000f8e00ff */
[----:B------:R-:W-:Y:S01]  /*0a60*/  LOP3.LUT R3, R3, 0x10, R0, 0xfe, !PT ;  /* 0x0000001003037812 */ /* 0x000fe200078efe00 */
[----:B------:R-:W-:Y:S01]  /*0a70*/  IMAD.U32 R11, RZ, RZ, UR10 ;  /* 0x0000000aff0b7e24 */ /* 0x000fe2000f8e00ff */
[C---:B------:R-:W-:Y:S01]  /*0a80*/  LEA.HI R5, R16.reuse, R2, RZ, 0xc ;  /* 0x0000000210057211 */ /* 0x040fe200078f60ff */
[----:B------:R-:W-:Y:S01]  /*0a90*/  UMOV UR7, URZ ;  /* 0x0000003f00077c82 */ /* 0x000fe20008000000 */
[----:B------:R-:W-:Y:S01]  /*0aa0*/  LEA.HI R6, R16, R3, RZ, 0xc ;  /* 0x0000000310067211 */ /* 0x000fe200078f60ff */
[----:B------:R-:W-:Y:S01]  /*0ab0*/  @!UP0 UIADD3 UR5, UR5, -UR15, URZ ;  /* 0x8000000f05058290 */ /* 0x000fe2000fffe03f */
[----:B------:R-:W-:-:S02]  /*0ac0*/  LOP3.LUT R5, R5, 0x1ff000, RZ, 0xc0, !PT ;  /* 0x001ff00005057812 */ /* 0x000fc400078ec0ff */
[----:B------:R-:W-:Y:S01]  /*0ad0*/  LOP3.LUT R6, R6, 0x1ff000, RZ, 0xc0, !PT ;  /* 0x001ff00006067812 */ /* 0x000fe200078ec0ff */
[----:B------:R-:W-:Y:S01]  /*0ae0*/  @!UP2 UIADD3 UR5, -UR5, URZ, URZ ;  /* 0x0000003f0505a290 */ /* 0x000fe2000fffe13f */
[C-C-:B------:R-:W-:Y:S01]  /*0af0*/  LOP3.LUT R4, R9.reuse, 0x20, R0.reuse, 0xfe, !PT ;  /* 0x0000002009047812 */ /* 0x140fe200078efe00 */
[----:B------:R-:W-:Y:S01]  /*0b00*/  IMAD.IADD R17, R2, 0x1, -R5 ;  /* 0x0000000102117824 */ /* 0x000fe200078e0a05 */
[----:B------:R-:W-:Y:S01]  /*0b10*/  LOP3.LUT R9, R9, 0x50, R0, 0xfe, !PT ;  /* 0x0000005009097812 */ /* 0x000fe200078efe00 */
[----:B------:R-:W-:Y:S01]  /*0b20*/  IMAD.IADD R14, R3, 0x1, -R6 ;  /* 0x00000001030e7824 */ /* 0x000fe200078e0a06 */
[----:B------:R-:W-:Y:S01]  /*0b30*/  LEA.HI R7, R16, R4, RZ, 0xc ;  /* 0x0000000410077211 */ /* 0x000fe200078f60ff */
[----:B------:R-:W-:Y:S01]  /*0b40*/  IMAD.U32 R3, RZ, RZ, UR10 ;  /* 0x0000000aff037e24 */ /* 0x000fe2000f8e00ff */
[----:B------:R-:W-:Y:S01]  /*0b50*/  USEL UR4, UR4, UR5, !UP1 ;  /* 0x0000000504047287 */ /* 0x000fe2000c800000 */
[----:B------:R-:W-:Y:S01]  /*0b60*/  IMAD.U32 R5, RZ, RZ, UR10 ;  /* 0x0000000aff057e24 */ /* 0x000fe2000f8e00ff */
[----:B------:R-:W-:Y:S01]  /*0b70*/  LOP3.LUT R7, R7, 0x1ff000, RZ, 0xc0, !PT ;  /* 0x001ff00007077812 */ /* 0x000fe200078ec0ff */
[----:B------:R-:W-:Y:S01]  /*0b80*/  IMAD R48, R14, 0x2800, RZ ;  /* 0x000028000e307824 */ /* 0x000fe200078e02ff */
[--C-:B------:R-:W-:Y:S01]  /*0b90*/  LOP3.LUT R2, R3, 0x30, R0.reuse, 0xfe, !PT ;  /* 0x0000003003027812 */ /* 0x100fe200078efe00 */
[----:B------:R-:W-:Y:S01]  /*0ba0*/  ULEA UR4, UR6, UR4, 0x3 ;  /* 0x0000000406047291 */ /* 0x000fe2000f8e183f */
[----:B------:R-:W-:Y:S01]  /*0bb0*/  LOP3.LUT R3, R5, 0x40, R0, 0xfe, !PT ;  /* 0x0000004005037812 */ /* 0x000fe200078efe00 */
[----:B------:R-:W-:Y:S01]  /*0bc0*/  IMAD.IADD R15, R4, 0x1, -R7 ;  /* 0x00000001040f7824 */ /* 0x000fe200078e0a07 */
[C---:B------:R-:W-:Y:S01]  /*0bd0*/  LEA.HI R4, R16.reuse, R2, RZ, 0xc ;  /* 0x0000000210047211 */ /* 0x040fe200078f60ff */
[----:B------:R-:W-:Y:S01]  /*0be0*/  USHF.L.U32 UR13, UR4, 0x7, URZ ;  /* 0x00000007040d7899 */ /* 0x000fe2000800063f */
[----:B------:R-:W-:Y:S01]  /*0bf0*/  LEA.HI R6, R16, R3, RZ, 0xc ;  /* 0x0000000310067211 */ /* 0x000fe200078f60ff */
[----:B------:R-:W-:Y:S01]  /*0c00*/  USHF.R.S32.HI UR4, URZ, 0x18, UR4 ;  /* 0x000000183f047899 */ /* 0x000fe20008011404 */
[----:B------:R-:W-:Y:S01]  /*0c10*/  LOP3.LUT R7, R241, 0x20, R222, 0x78, !PT ;  /* 0x00000020f1077812 */ /* 0x000fe200078e78de */
[----:B------:R-:W-:Y:S01]  /*0c20*/  IMAD R50, R15, 0x2800, RZ ;  /* 0x000028000f327824 */ /* 0x000fe200078e02ff */
[----:B------:R-:W-:Y:S01]  /*0c30*/  LOP3.LUT R6, R6, 0x1ff000, RZ, 0xc0, !PT ;  /* 0x001ff00006067812 */ /* 0x000fe200078ec0ff */
[----:B------:R-:W-:Y:S01]  /*0c40*/  USGXT UR4, UR4, 0x1 ;  /* 0x000000010404789a */ /* 0x000fe20008000200 */
[----:B------:R-:W-:Y:S01]  /*0c50*/  LOP3.LUT R5, R4, 0x1ff000, RZ, 0xc0, !PT ;  /* 0x001ff00004057812 */ /* 0x000fe200078ec0ff */
[----:B------:R-:W-:Y:S01]  /*0c60*/  IMAD R240, R0, 0x40, R7 ;  /* 0x0000004000f07824 */ /* 0x000fe200078e0207 */
[----:B------:R-:W-:Y:S01]  /*0c70*/  LEA.HI R8, R16, R9, RZ, 0xc ;  /* 0x0000000910087211 */ /* 0x000fe200078f60ff */
[----:B------:R-:W-:Y:S01]  /*0c80*/  IMAD.IADD R25, R3, 0x1, -R6 ;  /* 0x0000000103197824 */ /* 0x000fe200078e0a06 */
[--C-:B------:R-:W-:Y:S01]  /*0c90*/  LOP3.LUT R11, R11, 0x70, R0.reuse, 0xfe, !PT ;  /* 0x000000700b0b7812 */ /* 0x100fe200078efe00 */
[----:B------:R-:W-:Y:S01]  /*0ca0*/  IMAD.U32 R3, RZ, RZ, UR10 ;  /* 0x0000000aff037e24 */ /* 0x000fe2000f8e00ff */
[----:B------:R-:W-:Y:S01]  /*0cb0*/  LOP3.LUT R12, R8, 0x1ff000, RZ, 0xc0, !PT ;  /* 0x001ff000080c7812 */ /* 0x000fe200078ec0ff */
[----:B------:R-:W-:Y:S01]  /*0cc0*/  IMAD.U32 R7, RZ, RZ, UR13 ;  /* 0x0000000dff077e24 */ /* 0x000fe2000f8e00ff */
[----:B------:R-:W-:Y:S01]  /*0cd0*/  ULDC.64 UR14, c[0x0][0x118] ;  /* 0x00004600000e7ab9 */ /* 0x000fe20000000a00 */
[----:B------:R-:W-:Y:S01]  /*0ce0*/  IMAD.U32 R23, RZ, RZ, UR13 ;  /* 0x0000000dff177e24 */ /* 0x000fe2000f8e00ff */
[--C-:B------:R-:W-:Y:S01]  /*0cf0*/  LOP3.LUT R10, R3, 0x60, R0.reuse, 0xfe, !PT ;  /* 0x00000060030a7812 */ /* 0x100fe200078efe00 */
[----:B------:R-:W-:Y:S01]  /*0d00*/  IMAD.IADD R24, R2, 0x1, -R5 ;  /* 0x0000000102187824 */ /* 0x000fe200078e0a05 */
[--C-:B------:R-:W-:Y:S01]  /*0d10*/  LOP3.LUT R4, R7, 0x30, R0.reuse, 0xfe, !PT ;  /* 0x0000003007047812 */ /* 0x100fe200078efe00 */
[----:B------:R-:W-:Y:S01]  /*0d20*/  IMAD.U32 R3, RZ, RZ, UR13 ;  /* 0x0000000dff037e24 */ /* 0x000fe2000f8e00ff */
[--C-:B------:R-:W-:Y:S01]  /*0d30*/  LOP3.LUT R7, R23, 0x60, R0.reuse, 0xfe, !PT ;  /* 0x0000006017077812 */ /* 0x100fe200078efe00 */
[----:B------:R-:W-:Y:S01]  /*0d40*/  IMAD.U32 R5, RZ, RZ, UR13 ;  /* 0x0000000dff057e24 */ /* 0x000fe2000f8e00ff */
[----:B------:R-:W-:Y:S01]  /*0d50*/  LOP3.LUT R51, R48, 0x38, R19, 0xf8, !PT ;  /* 0x0000003830337812 */ /* 0x000fe200078ef813 */
[----:B------:R-:W-:Y:S01]  /*0d60*/  IMAD.U32 R13, RZ, RZ, UR13 ;  /* 0x0000000dff0d7e24 */ /* 0x000fe2000f8e00ff */
[--C-:B------:R-:W-:Y:S01]  /*0d70*/  LOP3.LUT R2, R3, 0x10, R0.reuse, 0xfe, !PT ;  /* 0x0000001003027812 */ /* 0x100fe200078efe00 */
[----:B------:R-:W-:Y:S01]  /*0d80*/  IMAD.U32 R21, RZ, RZ, UR13 ;  /* 0x0000000dff157e24 */ /* 0x000fe2000f8e00ff */
[--C-:B------:R-:W-:Y:S01]  /*0d90*/  LOP3.LUT R3, R5, 0x20, R0.reuse, 0xfe, !PT ;  /* 0x0000002005037812 */ /* 0x100fe200078efe00 */
[----:B------:R-:W-:Y:S01]  /*0da0*/  IMAD.U32 R27, RZ, RZ, UR13 ;  /* 0x0000000dff1b7e24 */ /* 0x000fe2000f8e00ff */
[--C-:B------:R-:W-:Y:S01]  /*0db0*/  LOP3.LUT R5, R13, 0x40, R0.reuse, 0xfe, !PT ;  /* 0x000000400d057812 */ /* 0x100fe200078efe00 */
[----:B------:R-:W-:Y:S01]  /*0dc0*/  IMAD.U32 R23, RZ, RZ, UR4 ;  /* 0x00000004ff177e24 */ /* 0x000fe2000f8e00ff */
[----:B------:R-:W-:Y:S01]  /*0dd0*/  LOP3.LUT R6, R21, 0x50, R0, 0xfe, !PT ;  /* 0x0000005015067812 */ /* 0x000fe200078efe00 */
[----:B------:R-:W-:Y:S01]  /*0de0*/  IMAD.IADD R26, R9, 0x1, -R12 ;  /* 0x00000001091a7824 */ /* 0x000fe200078e0a0c */
[----:B------:R-:W-:Y:S01]  /*0df0*/  LOP3.LUT R8, R27, 0x70, R0, 0xfe, !PT ;  /* 0x000000701b087812 */ /* 0x000fe200078efe00 */
[----:B------:R-:W-:Y:S01]  /*0e00*/  IMAD R54, R25, 0x2800, RZ ;  /* 0x0000280019367824 */ /* 0x000fe200078e02ff */
[----:B------:R-:W-:Y:S01]  /*0e10*/  LOP3.LUT R0, R0, UR13, RZ, 0xfc, !PT ;  /* 0x0000000d00007c12 */ /* 0x000fe2000f8efcff */
[----:B------:R-:W-:Y:S01]  /*0e20*/  IMAD R52, R24, 0x2800, RZ ;  /* 0x0000280018347824 */ /* 0x000fe200078e02ff */
[----:B------:R-:W-:Y:S01]  /*0e30*/  LEA.HI R13, R16, R10, RZ, 0xc ;  /* 0x0000000a100d7211 */ /* 0x000fe200078f60ff */
[----:B------:R-:W-:Y:S01]  /*0e40*/  IMAD R56, R26, 0x2800, RZ ;  /* 0x000028001a387824 */ /* 0x000fe200078e02ff */
[C---:B------:R-:W-:Y:S01]  /*0e50*/  LEA.HI R12, R23.reuse, R2, RZ, 0x9 ;  /* 0x00000002170c7211 */ /* 0x040fe200078f48ff */
[----:B------:R-:W-:Y:S01]  /*0e60*/  IMAD.WIDE R14, R50, 0x2, RZ ;  /* 0x00000002320e7825 */ /* 0x000fe200078e02ff */
[----:B------:R-:W-:Y:S01]  /*0e70*/  LEA.HI R9, R23, R0, RZ, 0x9 ;  /* 0x0000000017097211 */ /* 0x000fe200078f48ff */
[----:B------:R-:W-:Y:S01]  /*0e80*/  UMOV UR6, URZ ;  /* 0x0000003f00067c82 */ /* 0x000fe20008000000 */
[----:B------:R-:W-:Y:S01]  /*0e90*/  LOP3.LUT R21, R13, 0x1ff000, RZ, 0xc0, !PT ;  /* 0x001ff0000d157812 */ /* 0x000fe200078ec0ff */
[----:B------:R-:W-:Y:S01]  /*0ea0*/  IMAD R46, R17, 0x2800, RZ ;  /* 0x00002800112e7824 */ /* 0x000fe200078e02ff */
[----:B------:R-:W-:Y:S01]  /*0eb0*/  LEA.HI R16, R16, R11, RZ, 0xc ;  /* 0x0000000b10107211 */ /* 0x000fe200078f60ff */
[----:B------:R-:W-:Y:S01]  /*0ec0*/  IMAD.SHL.U32 R240, R240, 0x2, RZ ;  /* 0x00000002f0f07824 */ /* 0x000fe200078e00ff */
[----:B------:R-:W-:Y:S01]  /*0ed0*/  LOP3.LUT R13, R12, 0x1ffe00, RZ, 0xc0, !PT ;  /* 0x001ffe000c0d7812 */ /* 0x000fe200078ec0ff */
[----:B------:R-:W-:Y:S01]  /*0ee0*/  IMAD.IADD R12, R10, 0x1, -R21 ;  /* 0x000000010a0c7824 */ /* 0x000fe200078e0a15 */
[----:B------:R-:W-:Y:S01]  /*0ef0*/  LOP3.LUT R9, R9, 0x1ffe00, RZ, 0xc0, !PT ;  /* 0x001ffe0009097812 */ /* 0x000fe200078ec0ff */
[----:B------:R-:W-:Y:S01]  /*0f00*/  UMOV UR4, URZ ;  /* 0x0000003f00047c82 */ /* 0x000fe20008000000 */
[----:B------:R-:W-:Y:S01]  /*0f10*/  LOP3.LUT R16, R16, 0x1ff000, RZ, 0xc0, !PT ;  /* 0x001ff00010107812 */ /* 0x000fe200078ec0ff */
[----:B------:R-:W-:Y:S01]  /*0f20*/  IMAD.IADD R18, R2, 0x1, -R13 ;  /* 0x0000000102127824 */ /* 0x000fe200078e0a0d */
[C---:B------:R-:W-:Y:S01]  /*0f30*/  LEA.HI R2, R23.reuse, R3, RZ, 0x9 ;  /* 0x0000000317027211 */ /* 0x040fe200078f48ff */
[----:B------:R-:W-:Y:S01]  /*0f40*/  IMAD.IADD R0, R0, 0x1, -R9 ;  /* 0x0000000100007824 */ /* 0x000fe200078e0a09 */
[----:B------:R-:W-:Y:S01]  /*0f50*/  LEA.HI R9, R23, R4, RZ, 0x9 ;  /* 0x0000000417097211 */ /* 0x000fe200078f48ff */
[----:B------:R-:W-:Y:S01]  /*0f60*/  IMAD.IADD R22, R11, 0x1, -R16 ;  /* 0x000000010b167824 */ /* 0x000fe200078e0a10 */
[C---:B------:R-:W-:Y:S01]  /*0f70*/  LEA.HI R11, R23.reuse, R6, RZ, 0x9 ;  /* 0x00000006170b7211 */ /* 0x040fe200078f48ff */
[----:B------:R-:W-:Y:S01]  /*0f80*/  IMAD R58, R12, 0x2800, RZ ;  /* 0x000028000c3a7824 */ /* 0x000fe200078e02ff */
[----:B------:R-:W-:Y:S01]  /*0f90*/  LOP3.LUT R2, R2, 0x1ffe00, RZ, 0xc0, !PT ;  /* 0x001ffe0002027812 */ /* 0x000fe200078ec0ff */
[----:B------:R-:W-:Y:S01]  /*0fa0*/  IMAD.WIDE R12, R52, 0x2, RZ ;  /* 0x00000002340c7825 */ /* 0x000fe200078e02ff */
[----:B------:R-:W-:Y:S01]  /*0fb0*/  LEA.HI R10, R23, R5, RZ, 0x9 ;  /* 0x00000005170a7211 */ /* 0x000fe200078f48ff */
[----:B------:R-:W-:Y:S01]  /*0fc0*/  UMOV UR5, URZ ;  /* 0x0000003f00057c82 */ /* 0x000fe20008000000 */
[----:B------:R-:W-:Y:S01]  /*0fd0*/  LOP3.LUT R9, R9, 0x1ffe00, RZ, 0xc0, !PT ;  /* 0x001ffe0009097812 */ /* 0x000fe200078ec0ff */
[----:B------:R-:W-:Y:S01]  /*0fe0*/  IMAD.IADD R16, R3, 0x1, -R2 ;  /* 0x0000000103107824 */ /* 0x000fe200078e0a02 */
[----:B------:R-:W-:Y:S01]  /*0ff0*/  LOP3.LUT R11, R11, 0x1ffe00, RZ, 0xc0, !PT ;  /* 0x001ffe000b0b7812 */ /* 0x000fe200078ec0ff */
[----:B------:R-:W-:Y:S01]  /*1000*/  IMAD R60, R22, 0x2800, RZ ;  /* 0x00002800163c7824 */ /* 0x000fe200078e02ff */
[----:B------:R-:W-:Y:S01]  /*1010*/  LOP3.LUT R10, R10, 0x1ffe00, RZ, 0xc0, !PT ;  /* 0x001ffe000a0a7812 */ /* 0x000fe200078ec0ff */
[----:B------:R-:W-:Y:S01]  /*1020*/  IMAD.IADD R20, R4, 0x1, -R9 ;  /* 0x0000000104147824 */ /* 0x000fe200078e0a09 */
[C---:B------:R-:W-:Y:S01]  /*1030*/  LEA.HI R2, R23.reuse, R7, RZ, 0x9 ;  /* 0x0000000717027211 */ /* 0x040fe200078f48ff */
[----:B------:R-:W-:Y:S01]  /*1040*/  IMAD.IADD R4, R6, 0x1, -R11 ;  /* 0x0000000106047824 */ /* 0x000fe200078e0a0b */
[----:B------:R-:W-:Y:S01]  /*1050*/  LEA.HI R3, R23, R8, RZ, 0x9 ;  /* 0x0000000817037211 */ /* 0x000fe200078f48ff */
[----:B------:R-:W-:Y:S01]  /*1060*/  IMAD.IADD R21, R5, 0x1, -R10 ;  /* 0x0000000105157824 */ /* 0x000fe200078e0a0a */
[----:B------:R-:W-:Y:S01]  /*1070*/  LOP3.LUT R6, R2, 0x1ffe00, RZ, 0xc0, !PT ;  /* 0x001ffe0002067812 */ /* 0x000fe200078ec0ff */
[----:B------:R-:W-:Y:S01]  /*1080*/  IMAD.WIDE R10, R54, 0x2, RZ ;  /* 0x00000002360a7825 */ /* 0x000fe200078e02ff */
[----:B------:R-:W-:-:S02]  /*1090*/  LOP3.LUT R5, R3, 0x1ffe00, RZ, 0xc0, !PT ;  /* 0x001ffe0003057812 */ /* 0x000fc400078ec0ff */
[----:B------:R-:W-:Y:S01]  /*10a0*/  LOP3.LUT R203, R29, R13, RZ, 0xfc, !PT ;  /* 0x0000000d1dcb7212 */ /* 0x000fe200078efcff */
[----:B------:R-:W-:Y:S01]  /*10b0*/  IMAD.IADD R22, R7, 0x1, -R6 ;  /* 0x0000000107167824 */ /* 0x000fe200078e0a06 */
[C---:B------:R-:W-:Y:S01]  /*10c0*/  LOP3.LUT R205, R29.reuse, R11, RZ, 0xfc, !PT ;  /* 0x0000000b1dcd7212 */ /* 0x040fe200078efcff */
[----:B------:R-:W-:Y:S01]  /*10d0*/  IMAD.IADD R23, R8, 0x1, -R5 ;  /* 0x0000000108177824 */ /* 0x000fe200078e0a05 */
[----:B------:R-:W-:Y:S01]  /*10e0*/  LOP3.LUT R11, R28, R12, RZ, 0xfc, !PT ;  /* 0x0000000c1c0b7212 */ /* 0x000fe200078efcff */
[----:B------:R-:W-:Y:S01]  /*10f0*/  IMAD.WIDE R6, R58, 0x2, RZ ;  /* 0x000000023a067825 */ /* 0x000fe200078e02ff */
[----:B------:R-:W-:Y:S02]  /*1100*/  LOP3.LUT R17, R28, R14, RZ, 0xfc, !PT ;  /* 0x0000000e1c117212 */ /* 0x000fe400078efcff */
[----:B------:R-:W-:Y:S01]  /*1110*/  LOP3.LUT R201, R29, R15, RZ, 0xfc, !PT ;  /* 0x0000000f1dc97212 */ /* 0x000fe200078efcff */
[----:B------:R-:W-:Y:S01]  /*1120*/  IMAD.WIDE R8, R56, 0x2, RZ ;  /* 0x0000000238087825 */ /* 0x000fe200078e02ff */
[----:B------:R-:W-:-:S02]  /*1130*/  LOP3.LUT R5, R28, R6, RZ, 0xfc, !PT ;  /* 0x000000061c057212 */ /* 0x000fc400078efcff */
[C---:B------:R-:W-:Y:S01]  /*1140*/  LOP3.LUT R209, R29.reuse, R7, RZ, 0xfc, !PT ;  /* 0x000000071dd17212 */ /* 0x040fe200078efcff */
[----:B------:R-:W-:Y:S01]  /*1150*/  IMAD.WIDE R12, R48, 0x2, RZ ;  /* 0x00000002300c7825 */ /* 0x000fe200078e02ff */
[----:B------:R-:W-:Y:S02]  /*1160*/  LOP3.LUT R6, R28, R8, RZ, 0xfc, !PT ;  /* 0x000000081c067212 */ /* 0x000fe400078efcff */
[----:B------:R-:W-:Y:S01]  /*1170*/  LOP3.LUT R207, R29, R9, RZ, 0xfc, !PT ;  /* 0x000000091dcf7212 */ /* 0x000fe200078efcff */
[----:B------:R-:W-:Y:S01]  /*1180*/  IMAD.WIDE R14, R46, 0x2, RZ ;  /* 0x000000022e0e7825 */ /* 0x000fe200078e02ff */
[C---:B------:R-:W-:Y:S02]  /*1190*/  LOP3.LUT R8, R28.reuse, R10, RZ, 0xfc, !PT ;  /* 0x0000000a1c087212 */ /* 0x040fe400078efcff */
[----:B------:R-:W-:Y:S01]  /*11a0*/  LOP3.LUT R9, R28, R12, RZ, 0xfc, !PT ;  /* 0x0000000c1c097212 */ /* 0x000fe200078efcff */
[----:B------:R-:W-:Y:S01]  /*11b0*/  IMAD R44, R23, 0x2800, RZ ;  /* 0x00002800172c7824 */ /* 0x000fe200078e02ff */
[C---:B------:R-:W-:Y:S01]  /*11c0*/  LOP3.LUT R199, R29.reuse, R13, RZ, 0xfc, !PT ;  /* 0x0000000d1dc77212 */ /* 0x040fe200078efcff */
[----:B------:R-:W-:Y:S01]  /*11d0*/  IMAD R40, R22, 0x2800, RZ ;  /* 0x0000280016287824 */ /* 0x000fe200078e02ff */
[----:B------:R-:W-:Y:S01]  /*11e0*/  LOP3.LUT R10, R28, R14, RZ, 0xfc, !PT ;  /* 0x0000000e1c0a7212 */ /* 0x000fe200078efcff */
[----:B------:R-:W-:Y:S01]  /*11f0*/  IMAD.WIDE R12, R44, 0x2, RZ ;  /* 0x000000022c0c7825 */ /* 0x000fe200078e02ff */
[----:B------:R-:W-:-:S02]  /*1200*/  LOP3.LUT R197, R29, R15, RZ, 0xfc, !PT ;  /* 0x0000000f1dc57212 */ /* 0x000fc400078efcff */
[----:B------:R-:W-:Y:S01]  /*1210*/  SHF.R.S32.HI R43, RZ, 0x1f, R40 ;  /* 0x0000001fff2b7819 */ /* 0x000fe20000011428 */
[----:B------:R-:W-:Y:S01]  /*1220*/  IMAD R34, R20, 0x2800, RZ ;  /* 0x0000280014227824 */ /* 0x000fe200078e02ff */
[----:B------:R-:W-:Y:S01]  /*1230*/  LOP3.LUT R195, R29, R13, RZ, 0xfc, !PT ;  /* 0x0000000d1dc37212 */ /* 0x000fe200078efcff */
[----:B------:R-:W-:Y:S01]  /*1240*/  IMAD.WIDE R14, R40, 0x2, RZ ;  /* 0x00000002280e7825 */ /* 0x000fe200078e02ff */
[--C-:B------:R-:W-:Y:S02]  /*1250*/  LOP3.LUT R45, R46, 0x38, R19.reuse, 0xf8, !PT ;  /* 0x000000382e2d7812 */ /* 0x100fe400078ef813 */
[----:B------:R-:W-:Y:S01]  /*1260*/  LOP3.LUT R53, R50, 0x38, R19, 0xf8, !PT ;  /* 0x0000003832357812 */ /* 0x000fe200078ef813 */
[----:B------:R-:W-:Y:S01]  /*1270*/  IMAD R38, R4, 0x2800, RZ ;  /* 0x0000280004267824 */ /* 0x000fe200078e02ff */
[C---:B------:R-:W-:Y:S01]  /*1280*/  LOP3.LUT R4, R28.reuse, R12, RZ, 0xfc, !PT ;  /* 0x0000000c1c047212 */ /* 0x040fe200078efcff */
[----:B------:R-:W-:Y:S01]  /*1290*/  IMAD R36, R21, 0x2800, RZ ;  /* 0x0000280015247824 */ /* 0x000fe200078e02ff */
[----:B------:R-:W-:Y:S01]  /*12a0*/  LOP3.LUT R7, R28, R14, RZ, 0xfc, !PT ;  /* 0x0000000e1c077212 */ /* 0x000fe200078efcff */
[----:B------:R-:W-:Y:S01]  /*12b0*/  IMAD R32, R16, 0x2800, RZ ;  /* 0x0000280010207824 */ /* 0x000fe200078e02ff */
[----:B------:R-:W-:Y:S01]  /*12c0*/  LOP3.LUT R193, R29, R15, RZ, 0xfc, !PT ;  /* 0x0000000f1dc17212 */ /* 0x000fe200078efcff */
[----:B------:R-:W-:Y:S01]  /*12d0*/  IMAD.WIDE R20, R34, 0x2, RZ ;  /* 0x0000000222147825 */ /* 0x000fe200078e02ff */
[----:B------:R-:W-:-:S02]  /*12e0*/  SHF.R.S32.HI R39, RZ, 0x1f, R36 ;  /* 0x0000001fff277819 */ /* 0x000fc40000011424 */
[----:B------:R-:W-:Y:S01]  /*12f0*/  SHF.R.S32.HI R64, RZ, 0x1f, R48 ;  /* 0x0000001fff407819 */ /* 0x000fe20000011430 */
[----:B------:R-:W-:Y:S01]  /*1300*/  IMAD R0, R0, 0x2800, RZ ;  /* 0x0000280000007824 */ /* 0x000fe200078e02ff */
[C---:B------:R-:W-:Y:S01]  /*1310*/  LOP3.LUT R187, R29.reuse, R21, RZ, 0xfc, !PT ;  /* 0x000000151dbb7212 */ /* 0x040fe200078efcff */
[----:B------:R-:W-:Y:S01]  /*1320*/  IMAD.WIDE R12, R38, 0x2, RZ ;  /* 0x00000002260c7825 */ /* 0x000fe200078e02ff */
[----:B------:R-:W-:Y:S02]  /*1330*/  SHF.R.S32.HI R66, RZ, 0x1f, R50 ;  /* 0x0000001fff427819 */ /* 0x000fe40000011432 */
[----:B------:R-:W-:Y:S01]  /*1340*/  LOP3.LUT R21, R0, 0x38, R19, 0xf8, !PT ;  /* 0x0000003800157812 */ /* 0x000fe200078ef813 */
[----:B------:R-:W-:Y:S01]  /*1350*/  IMAD R18, R18, 0x2800, RZ ;  /* 0x0000280012127824 */ /* 0x000fe200078e02ff */
[----:B------:R-:W-:Y:S01]  /*1360*/  LOP3.LUT R16, R28, R12, RZ, 0xfc, !PT ;  /* 0x0000000c1c107212 */ /* 0x000fe200078efcff */
[----:B------:R-:W-:Y:S01]  /*1370*/  IMAD.WIDE R14, R36, 0x2, RZ ;  /* 0x00000002240e7825 */ /* 0x000fe200078e02ff */
[----:B------:R-:W-:-:S02]  /*1380*/  LOP3.LUT R191, R29, R13, RZ, 0xfc, !PT ;  /* 0x0000000d1dbf7212 */ /* 0x000fc400078efcff */
[----:B------:R-:W-:Y:S01]  /*1390*/  LOP3.LUT R33, R18, 0x38, R19, 0xf8, !PT ;  /* 0x0000003812217812 */ /* 0x000fe200078ef813 */
[----:B------:R-:W-:Y:S01]  /*13a0*/  IMAD.WIDE R22, R32, 0x2, RZ ;  /* 0x0000000220167825 */ /* 0x000fe200078e02ff */
[C---:B------:R-:W-:Y:S02]  /*13b0*/  LOP3.LUT R12, R28.reuse, R14, RZ, 0xfc, !PT ;  /* 0x0000000e1c0c7212 */ /* 0x040fe400078efcff */
[----:B------:R-:W-:Y:S01]  /*13c0*/  LOP3.LUT R13, R28, R20, RZ, 0xfc, !PT ;  /* 0x000000141c0d7212 */ /* 0x000fe200078efcff */
[----:B------:R-:W-:Y:S01]  /*13d0*/  IMAD.WIDE R2, R60, 0x2, RZ ;  /* 0x000000023c027825 */ /* 0x000fe200078e02ff */
[----:B------:R-:W-:Y:S02]  /*13e0*/  LOP3.LUT R14, R28, R22, RZ, 0xfc, !PT ;  /* 0x000000161c0e7212 */ /* 0x000fe400078efcff */
[----:B------:R-:W-:Y:S01]  /*13f0*/  SHF.R.S32.HI R42, RZ, 0x1f, R0 ;  /* 0x0000001fff2a7819 */ /* 0x000fe20000011400 */
[----:B------:R-:W-:Y:S01]  /*1400*/  IMAD.WIDE R24, R18, 0x2, RZ ;  /* 0x0000000212187825 */ /* 0x000fe200078e02ff */
[----:B------:R-:W-:-:S02]  /*1410*/  LOP3.LUT R211, R29, R3, RZ, 0xfc, !PT ;  /* 0x000000031dd37212 */ /* 0x000fc400078efcff */
[----:B------:R-:W-:Y:S01]  /*1420*/  LEA R22, P0, R21, c[0x0][0x160], 0x1 ;  /* 0x0000580015167a11 */ /* 0x000fe200078008ff */
[----:B------:R-:W-:Y:S01]  /*1430*/  IMAD.WIDE R30, R0, 0x2, RZ ;  /* 0x00000002001e7825 */ /* 0x000fe200078e02ff */
[C---:B------:R-:W-:Y:S02]  /*1440*/  LOP3.LUT R189, R29.reuse, R15, RZ, 0xfc, !PT ;  /* 0x0000000f1dbd7212 */ /* 0x040fe400078efcff */
[----:B------:R-:W-:Y:S01]  /*1450*/  LOP3.LUT R185, R29, R23, RZ, 0xfc, !PT ;  /* 0x000000171db97212 */ /* 0x000fe200078efcff */
[----:B------:R-:W-:Y:S01]  /*1460*/  IMAD.WIDE R26, R33, R70, c[0x0][0x160] ;  /* 0x00005800211a7625 */ /* 0x000fe200078e0246 */
[----:B------:R-:W-:Y:S02]  /*1470*/  LOP3.LUT R3, R29, R25, RZ, 0xfc, !PT ;  /* 0x000000191d037212 */ /* 0x000fe400078efcff */
[----:B------:R-:W-:Y:S02]  /*1480*/  SHF.R.S32.HI R62, RZ, 0x1f, R18 ;  /* 0x0000001fff3e7819 */ /* 0x000fe40000011412 */
[----:B------:R-:W-:-:S02]  /*1490*/  LEA R20, P1, R33, c[0x0][0x160], 0x1 ;  /* 0x0000580021147a11 */ /* 0x000fc400078208ff */
[----:B------:R-:W-:Y:S02]  /*14a0*/  LOP3.LUT R0, R29, R31, RZ, 0xfc, !PT ;  /* 0x0000001f1d007212 */ /* 0x000fe400078efcff */
[C---:B------:R-:W-:Y:S02]  /*14b0*/  LOP3.LUT R2, R28.reuse, R2, RZ, 0xfc, !PT ;  /* 0x000000021c027212 */ /* 0x040fe400078efcff */
[C---:B------:R-:W-:Y:S01]  /*14c0*/  LOP3.LUT R15, R28.reuse, R24, RZ, 0xfc, !PT ;  /* 0x000000181c0f7212 */ /* 0x040fe200078efcff */
[C---:B------:R-:W-:Y:S01]  /*14d0*/  IMAD.WIDE R24, R21.reuse, R70, c[0x0][0x160] ;  /* 0x0000580015187625 */ /* 0x040fe200078e0246 */
[----:B------:R-:W-:Y:S02]  /*14e0*/  LOP3.LUT R18, R28, R30, RZ, 0xfc, !PT ;  /* 0x0000001e1c127212 */ /* 0x000fe400078efcff */
[--C-:B------:R-:W-:Y:S02]  /*14f0*/  LOP3.LUT R29, R34, 0x38, R19.reuse, 0xf8, !PT ;  /* 0x00000038221d7812 */ /* 0x100fe400078ef813 */
[----:B------:R-:W-:Y:S01]  /*1500*/  LOP3.LUT R28, R32, 0x38, R19, 0xf8, !PT ;  /* 0x00000038201c7812 */ /* 0x000fe200078ef813 */
[----:B------:R1:W-:Y:S01]  /*1510*/  LDGSTS.E.BYPASS.128 [R240], [R24.64] ;  /* 0x0000000018f07fae */ /* 0x0003e2000b901c4e */
[----:B------:R-:W-:-:S02]  /*1520*/  LEA.HI.X R23, R21, c[0x0][0x164], R42, 0x1, P0 ;  /* 0x0000590015177a11 */ /* 0x000fc400000f0c2a */
[----:B------:R-:W-:Y:S01]  /*1530*/  LEA.HI.X R21, R33, c[0x0][0x164], R62, 0x1, P1 ;  /* 0x0000590021157a11 */ /* 0x000fe200008f0c3e */
[----:B------:R2:W-:Y:S01]  /*1540*/  LDGSTS.E.BYPASS.128 [R240+0x800], [R26.64] ;  /* 0x008000001af07fae */ /* 0x0005e2000b901c4e */
[--C-:B------:R-:W-:Y:S02]  /*1550*/  LOP3.LUT R30, R36, 0x38, R19.reuse, 0xf8, !PT ;  /* 0x00000038241e7812 */ /* 0x100fe400078ef813 */
[----:B------:R-:W-:Y:S02]  /*1560*/  SHF.R.S32.HI R42, RZ, 0x1f, R34 ;  /* 0x0000001fff2a7819 */ /* 0x000fe40000011422 */
[----:B------:R-:W-:Y:S02]  /*1570*/  LEA R36, P1, R29, c[0x0][0x160], 0x1 ;  /* 0x000058001d247a11 */ /* 0x000fe400078208ff */
[----:B------:R-:W-:Y:S01]  /*1580*/  SHF.R.S32.HI R33, RZ, 0x1f, R32 ;  /* 0x0000001fff217819 */ /* 0x000fe20000011420 */
[----:B-1----:R-:W-:Y:S01]  /*1590*/  IMAD.WIDE R24, R28, R70, c[0x0][0x160] ;  /* 0x000058001c187625 */ /* 0x002fe200078e0246 */
[----:B------:R-:W-:-:S02]  /*15a0*/  LOP3.LUT R31, R38, 0x38, R19, 0xf8, !PT ;  /* 0x00000038261f7812 */ /* 0x000fc400078ef813 */
[----:B------:R-:W-:Y:S01]  /*15b0*/  LEA R34, P0, R28, c[0x0][0x160], 0x1 ;  /* 0x000058001c227a11 */ /* 0x000fe200078008ff */
[CC--:B--2---:R-:W-:Y:S01]  /*15c0*/  IMAD.WIDE R26, R29.reuse, R70.reuse, c[0x0][0x160] ;  /* 0x000058001d1a7625 */ /* 0x0c4fe200078e0246 */
[----:B------:R-:W-:Y:S01]  /*15d0*/  LOP3.LUT R32, R40, 0x38, R19, 0xf8, !PT ;  /* 0x0000003828207812 */ /* 0x000fe200078ef813 */
[----:B------:R1:W-:Y:S01]  /*15e0*/  LDGSTS.E.BYPASS.128 [R240+0x1000], [R24.64] ;  /* 0x0100000018f07fae */ /* 0x0003e2000b901c4e */
[----:B------:R-:W-:Y:S02]  /*15f0*/  LEA.HI.X R37, R29, c[0x0][0x164], R42, 0x1, P1 ;  /* 0x000059001d257a11 */ /* 0x000fe400008f0c2a */
[----:B------:R-:W-:Y:S01]  /*1600*/  SHF.R.S32.HI R62, RZ, 0x1f, R38 ;  /* 0x0000001fff3e7819 */ /* 0x000fe20000011426 */
[----:B------:R2:W-:Y:S01]  /*1610*/  LDGSTS.E.BYPASS.128 [R240+0x1800], [R26.64] ;  /* 0x018000001af07fae */ /* 0x0005e2000b901c4e */
[----:B------:R-:W-:Y:S01]  /*1620*/  LEA.HI.X R35, R28, c[0x0][0x164], R33, 0x1, P0 ;  /* 0x000059001c237a11 */ /* 0x000fe200000f0c21 */
[----:B------:R-:W-:Y:S01]  /*1630*/  IMAD.WIDE R28, R30, R70, c[0x0][0x160] ;  /* 0x000058001e1c7625 */ /* 0x000fe200078e0246 */
[----:B------:R-:W-:-:S02]  /*1640*/  LEA R40, P1, R31, c[0x0][0x160], 0x1 ;  /* 0x000058001f287a11 */ /* 0x000fc400078208ff */
[C---:B------:R-:W-:Y:S02]  /*1650*/  LEA R38, P0, R30.reuse, c[0x0][0x160], 0x1 ;  /* 0x000058001e267a11 */ /* 0x040fe400078008ff */
[C---:B------:R-:W-:Y:S01]  /*1660*/  LEA.HI.X R41, R31.reuse, c[0x0][0x164], R62, 0x1, P1 ;  /* 0x000059001f297a11 */ /* 0x040fe200008f0c3e */
[----:B------:R3:W-:Y:S01]  /*1670*/  LDGSTS.E.BYPASS.128 [R240+0x2000], [R28.64] ;  /* 0x020000001cf07fae */ /* 0x0007e2000b901c4e */
[----:B------:R-:W-:Y:S01]  /*1680*/  LEA.HI.X R39, R30, c[0x0][0x164], R39, 0x1, P0 ;  /* 0x000059001e277a11 */ /* 0x000fe200000f0c27 */
[-C--:B------:R-:W-:Y:S01]  /*1690*/  IMAD.WIDE R30, R31, R70.reuse, c[0x0][0x160] ;  /* 0x000058001f1e7625 */ /* 0x080fe200078e0246 */
[----:B------:R-:W-:Y:S02]  /*16a0*/  SHF.R.S32.HI R62, RZ, 0x1f, R46 ;  /* 0x0000001fff3e7819 */ /* 0x000fe4000001142e */
[C---:B------:R-:W-:Y:S01]  /*16b0*/  LEA R46, P0, R45.reuse, c[0x0][0x168], 0x1 ;  /* 0x00005a002d2e7a11 */ /* 0x040fe200078008ff */
[----:B--2---:R-:W-:Y:S01]  /*16c0*/  IMAD.WIDE R26, R45, R70, c[0x0][0x168] ;  /* 0x00005a002d1a7625 */ /* 0x004fe200078e0246 */
[----:B------:R-:W-:Y:S01]  /*16d0*/  LEA R42, P2, R32, c[0x0][0x160], 0x1 ;  /* 0x00005800202a7a11 */ /* 0x000fe200078408ff */
[----:B------:R2:W-:Y:S01]  /*16e0*/  LDGSTS.E.BYPASS.128 [R240+0x2800], [R30.64] ;  /* 0x028000001ef07fae */ /* 0x0005e2000b901c4e */
[----:B-1----:R-:W-:-:S02]  /*16f0*/  LOP3.LUT R24, R44, 0x38, R19, 0xf8, !PT ;  /* 0x000000382c187812 */ /* 0x002fc400078ef813 */
[----:B------:R-:W-:Y:S01]  /*1700*/  SHF.R.S32.HI R25, RZ, 0x1f, R44 ;  /* 0x0000001fff197819 */ /* 0x000fe2000001142c */
[-C--:B---3--:R-:W-:Y:S01]  /*1710*/  IMAD.WIDE R28, R51, R70.reuse, c[0x0][0x168] ;  /* 0x00005a00331c7625 */ /* 0x088fe200078e0246 */
[----:B------:R-:W-:Y:S02]  /*1720*/  LEA.HI.X R47, R45, c[0x0][0x16c], R62, 0x1, P0 ;  /* 0x00005b002d2f7a11 */ /* 0x000fe400000f0c3e */
[C---:B------:R-:W-:Y:S01]  /*1730*/  LEA.HI.X R43, R32.reuse, c[0x0][0x164], R43, 0x1, P2 ;  /* 0x00005900202b7a11 */ /* 0x040fe200010f0c2b */
[-C--:B------:R-:W-:Y:S01]  /*1740*/  IMAD.WIDE R32, R32, R70.reuse, c[0x0][0x160] ;  /* 0x0000580020207625 */ /* 0x080fe200078e0246 */
[C---:B------:R-:W-:Y:S02]  /*1750*/  LEA R44, P0, R24.reuse, c[0x0][0x160], 0x1 ;  /* 0x00005800182c7a11 */ /* 0x040fe400078008ff */
[----:B------:R-:W-:Y:S01]  /*1760*/  LEA R48, P1, R51, c[0x0][0x168], 0x1 ;  /* 0x00005a0033307a11 */ /* 0x000fe200078208ff */
[CC--:B--2---:R-:W-:Y:S01]  /*1770*/  IMAD.WIDE R30, R53.reuse, R70.reuse, c[0x0][0x168] ;  /* 0x00005a00351e7625 */ /* 0x0c4fe200078e0246 */
[C---:B------:R-:W-:Y:S01]  /*1780*/  LEA.HI.X R45, R24.reuse, c[0x0][0x164], R25, 0x1, P0 ;  /* 0x00005900182d7a11 */ /* 0x040fe200000f0c19 */
[----:B------:R1:W-:Y:S01]  /*1790*/  LDGSTS.E.BYPASS.128 [R240+0x3000], [R32.64] ;  /* 0x0300000020f07fae */ /* 0x0003e2000b901c4e */
[----:B------:R-:W-:Y:S01]  /*17a0*/  LEA R50, P2, R53, c[0x0][0x168], 0x1 ;  /* 0x00005a0035327a11 */ /* 0x000fe200078408ff */
[----:B------:R-:W-:Y:S01]  /*17b0*/  IMAD.WIDE R24, R24, R70, c[0x0][0x160] ;  /* 0x0000580018187625 */ /* 0x000fe200078e0246 */
[----:B------:R-:W-:-:S02]  /*17c0*/  LEA.HI.X R49, R51, c[0x0][0x16c], R64, 0x1, P1 ;  /* 0x00005b0033317a11 */ /* 0x000fc400008f0c40 */
[----:B------:R-:W-:Y:S02]  /*17d0*/  LEA.HI.X R51, R53, c[0x0][0x16c], R66, 0x1, P2 ;  /* 0x00005b0035337a11 */ /* 0x000fe400010f0c42 */
[--C-:B------:R-:W-:Y:S01]  /*17e0*/  LOP3.LUT R59, R56, 0x38, R19.reuse, 0xf8, !PT ;  /* 0x00000038383b7812 */ /* 0x100fe200078ef813 */
[----:B------:R2:W-:Y:S01]  /*17f0*/  LDGSTS.E.BYPASS.128 [R240+0x3800], [R24.64] ;  /* 0x0380000018f07fae */ /* 0x0005e2000b901c4e */
[--C-:B------:R-:W-:Y:S02]  /*1800*/  LOP3.LUT R61, R58, 0x38, R19.reuse, 0xf8, !PT ;  /* 0x000000383a3d7812 */ /* 0x100fe400078ef813 */
[----:B------:R-:W-:Y:S01]  /*1810*/  SHF.R.S32.HI R53, RZ, 0x1f, R52 ;  /* 0x0000001fff357819 */ /* 0x000fe20000011434 */
[----:B------:R-:W0:Y:S01]  /*1820*/  LDGDEPBAR ;  /* 0x00000000000079af */ /* 0x000e220000000000 */
[--C-:B-1----:R-:W-:Y:S02]  /*1830*/  LOP3.LUT R32, R52, 0x38, R19.reuse, 0xf8, !PT ;  /* 0x0000003834207812 */ /* 0x102fe400078ef813 */
[----:B------:R-:W-:Y:S01]  /*1840*/  LOP3.LUT R33, R54, 0x38, R19, 0xf8, !PT ;  /* 0x0000003836217812 */ /* 0x000fe200078ef813 */
[----:B------:R1:W-:Y:S01]  /*1850*/  LDGSTS.E.BYPASS.128 [R240+0x8000], [R26.64] ;  /* 0x080000001af07fae */ /* 0x0003e2000b901c4e */
[----:B------:R-:W-:-:S02]  /*1860*/  SHF.R.S32.HI R62, RZ, 0x1f, R54 ;  /* 0x0000001fff3e7819 */ /* 0x000fc40000011436 */
[----:B------:R-:W-:Y:S01]  /*1870*/  LOP3.LUT R19, R60, 0x38, R19, 0xf8, !PT ;  /* 0x000000383c137812 */ /* 0x000fe200078ef813 */
[CC--:B--2---:R-:W-:Y:S01]  /*1880*/  IMAD.WIDE R24, R32.reuse, R70.reuse, c[0x0][0x168] ;  /* 0x00005a0020187625 */ /* 0x0c4fe200078e0246 */
[C---:B------:R-:W-:Y:S01]  /*1890*/  LEA R52, P0, R32.reuse, c[0x0][0x168], 0x1 ;  /* 0x00005a0020347a11 */ /* 0x040fe200078008ff */
[----:B------:R2:W-:Y:S01]  /*18a0*/  LDGSTS.E.BYPASS.128 [R240+0x8800], [R28.64] ;  /* 0x088000001cf07fae */ /* 0x0005e2000b901c4e */
[C---:B------:R-:W-:Y:S02]  /*18b0*/  LEA R54, P1, R33.reuse, c[0x0][0x168], 0x1 ;  /* 0x00005a0021367a11 */ /* 0x040fe400078208ff */
[----:B------:R-:W-:Y:S01]  /*18c0*/  LEA.HI.X R53, R32, c[0x0][0x16c], R53, 0x1, P0 ;  /* 0x00005b0020357a11 */ /* 0x000fe200000f0c35 */
[----:B------:R3:W-:Y:S01]  /*18d0*/  LDGSTS.E.BYPASS.128 [R240+0x9000], [R30.64] ;  /* 0x090000001ef07fae */ /* 0x0007e2000b901c4e */
[C---:B------:R-:W-:Y:S01]  /*18e0*/  LEA.HI.X R55, R33.reuse, c[0x0][0x16c], R62, 0x1, P1 ;  /* 0x00005b0021377a11 */ /* 0x040fe200008f0c3e */
[-C--:B-1----:R-:W-:Y:S01]  /*18f0*/  IMAD.WIDE R26, R33, R70.reuse, c[0x0][0x168] ;  /* 0x00005a00211a7625 */ /* 0x082fe200078e0246 */
[----:B------:R-:W-:Y:S01]  /*1900*/  SHF.R.S32.HI R64, RZ, 0x1f, R56 ;  /* 0x0000001fff407819 */ /* 0x000fe20000011438 */
[----:B------:R1:W-:Y:S01]  /*1910*/  LDGSTS.E.BYPASS.128 [R240+0x9800], [R24.64] ;  /* 0x0980000018f07fae */ /* 0x0003e2000b901c4e */
[----:B------:R-:W-:Y:S01]  /*1920*/  SHF.R.S32.HI R66, RZ, 0x1f, R58 ;  /* 0x0000001fff427819 */ /* 0x000fe2000001143a */
[-C--:B------:R-:W-:Y:S01]  /*1930*/  IMAD.WIDE R32, R19, R70.reuse, c[0x0][0x168] ;  /* 0x00005a0013207625 */ /* 0x080fe200078e0246 */
[----:B------:R-:W-:Y:S01]  /*1940*/  LEA R56, P0, R59, c[0x0][0x168], 0x1 ;  /* 0x00005a003b387a11 */ /* 0x000fe200078008ff */
[----:B------:R1:W-:Y:S01]  /*1950*/  LDGSTS.E.BYPASS.128 [R240+0xa000], [R26.64] ;  /* 0x0a0000001af07fae */ /* 0x0003e2000b901c4e */
[----:B------:R-:W-:Y:S01]  /*1960*/  LEA R58, P1, R61, c[0x0][0x168], 0x1 ;  /* 0x00005a003d3a7a11 */ /* 0x000fe200078208ff */
[CC--:B--2---:R-:W-:Y:S01]  /*1970*/  IMAD.WIDE R28, R59.reuse, R70.reuse, c[0x0][0x168] ;  /* 0x00005a003b1c7625 */ /* 0x0c4fe200078e0246 */
[----:B------:R-:W-:Y:S01]  /*1980*/  LEA.HI.X R57, R59, c[0x0][0x16c], R64, 0x1, P0 ;  /* 0x00005b003b397a11 */ /* 0x000fe200000f0c40 */
[----:B------:R-:W-:Y:S01]  /*1990*/  CS2R R62, SRZ ;  /* 0x00000000003e7805 */ /* 0x000fe2000001ff00 */
[----:B------:R-:W-:Y:S01]  /*19a0*/  SHF.R.S32.HI R68, RZ, 0x1f, R60 ;  /* 0x0000001fff447819 */ /* 0x000fe2000001143c */
[C---:B---3--:R-:W-:Y:S01]  /*19b0*/  IMAD.WIDE R30, R61.reuse, R70, c[0x0][0x168] ;  /* 0x00005a003d1e7625 */ /* 0x048fe200078e0246 */
[----:B------:R1:W-:Y:S01]  /*19c0*/  LDGSTS.E.BYPASS.128 [R240+0xa800], [R28.64] ;  /* 0x0a8000001cf07fae */ /* 0x0003e2000b901c4e */
[----:B------:R-:W-:Y:S01]  /*19d0*/  LEA.HI.X R59, R61, c[0x0][0x16c], R66, 0x1, P1 ;  /* 0x00005b003d3b7a11 */ /* 0x000fe200008f0c42 */
[----:B------:R-:W-:Y:S01]  /*19e0*/  CS2R R70, SRZ ;  /* 0x0000000000467805 */ /* 0x000fe2000001ff00 */
[C---:B------:R-:W-:Y:S01]  /*19f0*/  LEA R60, P2, R19.reuse, c[0x0][0x168], 0x1 ;  /* 0x00005a00133c7a11 */ /* 0x040fe200078408ff */
[----:B------:R1:W-:Y:S01]  /*1a00*/  LDGSTS.E.BYPASS.128 [R240+0xb000], [R30.64] ;  /* 0x0b0000001ef07fae */ /* 0x0003e2000b901c4e */
[----:B------:R-:W-:Y:S01]  /*1a10*/  IADD3 R2, P1, R2, c[0x0][0x168], RZ ;  /* 0x00005a0002027a10 */ /* 0x000fe20007f3e0ff */
[----:B------:R-:W-:Y:S01]  /*1a20*/  CS2R R64, SRZ ;  /* 0x0000000000407805 */ /* 0x000fe2000001ff00 */
[----:B------:R-:W-:Y:S01]  /*1a30*/  LEA.HI.X R61, R19, c[0x0][0x16c], R68, 0x1, P2 ;  /* 0x00005b00133d7a11 */ /* 0x000fe200010f0c44 */
[----:B------:R1:W-:Y:S01]  /*1a40*/  LDGSTS.E.BYPASS.128 [R240+0xb800], [R32.64] ;  /* 0x0b80000020f07fae */ /* 0x0003e2000b901c4e */
[----:B------:R-:W-:Y:S01]  /*1a50*/  IADD3 R5, P5, R5, c[0x0][0x168], RZ ;  /* 0x00005a0005057a10 */ /* 0x000fe20007fbe0ff */
[----:B------:R-:W-:Y:S01]  /*1a60*/  CS2R R68, SRZ ;  /* 0x0000000000447805 */ /* 0x000fe2000001ff00 */
[----:B------:R-:W-:Y:S01]  /*1a70*/  IADD3 R212, P4, R2, 0x100, RZ ;  /* 0x0000010002d47810 */ /* 0x000fe20007f9e0ff */
[----:B------:R-:W0:Y:S04]  /*1a80*/  LDGDEPBAR ;  /* 0x00000000000079af */ /* 0x000e280000000000 */
[----:B------:R-:W-:Y:S01]  /*1a90*/  BAR.SYNC.DEFER_BLOCKING 0x0 ;  /* 0x0000000000007b1d */ /* 0x000fe20000010000 */
[----:B------:R-:W-:Y:S01]  /*1aa0*/  IADD3 R6, P2, R6, c[0x0][0x168], RZ ;  /* 0x00005a0006067a10 */ /* 0x000fe20007f5e0ff */
[----:B------:R-:W-:Y:S01]  /*1ab0*/  CS2R R66, SRZ ;  /* 0x0000000000427805 */ /* 0x000fe2000001ff00 */
[----:B------:R-:W-:-:S02]  /*1ac0*/  IADD3 R210, P6, R5, 0x100, RZ ;  /* 0x0000010005d27810 */ /* 0x000fc40007fde0ff */
[----:B------:R-:W-:Y:S02]  /*1ad0*/  IADD3.X R211, RZ, c[0x0][0x16c], R211, P4, P1 ;  /* 0x00005b00ffd37a10 */ /* 0x000fe400027e24d3 */
[----:B------:R-:W-:Y:S02]  /*1ae0*/  IADD3 R8, P3, R8, c[0x0][0x168], RZ ;  /* 0x00005a0008087a10 */ /* 0x000fe40007f7e0ff */
[----:B------:R-:W-:Y:S02]  /*1af0*/  IADD3 R208, P4, R6, 0x100, RZ ;  /* 0x0000010006d07810 */ /* 0x000fe40007f9e0ff */
[----:B------:R-:W-:Y:S02]  /*1b00*/  IADD3 R11, P0, R11, c[0x0][0x168], RZ ;  /* 0x00005a000b0b7a10 */ /* 0x000fe40007f1e0ff */
[----:B------:R-:W-:Y:S02]  /*1b10*/  IADD3.X R209, RZ, c[0x0][0x16c], R209, P6, P5 ;  /* 0x00005b00ffd17a10 */ /* 0x000fe400037ea4d1 */
[----:B------:R-:W-:-:S02]  /*1b20*/  IADD3 R206, P6, R8, 0x100, RZ ;  /* 0x0000010008ce7810 */ /* 0x000fc40007fde0ff */
[----:B------:R-:W-:Y:S02]  /*1b30*/  IADD3.X R207, RZ, c[0x0][0x16c], R207, P4, P2 ;  /* 0x00005b00ffcf7a10 */ /* 0x000fe400027e44cf */
[----:B------:R-:W-:Y:S02]  /*1b40*/  IADD3 R9, P5, R9, c[0x0][0x168], RZ ;  /* 0x00005a0009097a10 */ /* 0x000fe40007fbe0ff */
[----:B------:R-:W-:Y:S02]  /*1b50*/  IADD3 R204, P4, R11, 0x100, RZ ;  /* 0x000001000bcc7810 */ /* 0x000fe40007f9e0ff */
[----:B------:R-:W-:Y:S01]  /*1b60*/  IADD3 R17, P1, R17, c[0x0][0x168], RZ ;  /* 0x00005a0011117a10 */ /* 0x000fe20007f3e0ff */
[----:B------:R-:W-:Y:S01]  /*1b70*/  @!PT LDS RZ, [RZ] ;  /* 0x00000000fffff984 */ /* 0x000fe20000000800 */
[----:B------:R-:W-:Y:S01]  /*1b80*/  @!PT LDS RZ, [RZ] ;  /* 0x00000000fffff984 */ /* 0x000fe20000000800 */
[----:B------:R-:W-:Y:S01]  /*1b90*/  @!PT LDS RZ, [RZ] ;  /* 0x00000000fffff984 */ /* 0x000fe20000000800 */
[----:B------:R1:W-:Y:S01]  /*1ba0*/  LDGSTS.E.BYPASS.128 [R240+0x4000], [R22.64+0x80] ;  /* 0x0400008016f07fae */ /* 0x0003e2000b901c4e */
[----:B------:R-:W-:Y:S02]  /*1bb0*/  IADD3.X R205, RZ, c[0x0][0x16c], R205, P6, P3 ;  /* 0x00005b00ffcd7a10 */ /* 0x000fe400037e64cd */
[----:B------:R-:W-:Y:S01]  /*1bc0*/  IADD3 R200, P6, R9, 0x100, RZ ;  /* 0x0000010009c87810 */ /* 0x000fe20007fde0ff */
[----:B------:R1:W-:Y:S01]  /*1bd0*/  LDGSTS.E.BYPASS.128 [R240+0x4800], [R20.64+0x80] ;  /* 0x0480008014f07fae */ /* 0x0003e2000b901c4e */
[----:B------:R-:W-:-:S02]  /*1be0*/  IADD3.X R203, RZ, c[0x0][0x16c], R203, P4, P0 ;  /* 0x00005b00ffcb7a10 */ /* 0x000fc400027e04cb */
[----:B------:R-:W-:Y:S01]  /*1bf0*/  IADD3 R10, P2, R10, c[0x0][0x168], RZ ;  /* 0x00005a000a0a7a10 */ /* 0x000fe20007f5e0ff */
[----:B------:R1:W-:Y:S01]  /*1c00*/  LDGSTS.E.BYPASS.128 [R240+0x5000], [R34.64+0x80] ;  /* 0x0500008022f07fae */ /* 0x0003e2000b901c4e */
[----:B------:R-:W-:Y:S02]  /*1c10*/  IADD3 R202, P3, R17, 0x100, RZ ;  /* 0x0000010011ca7810 */ /* 0x000fe40007f7e0ff */
[----:B------:R-:W-:Y:S01]  /*1c20*/  IADD3 R4, P0, R4, c[0x0][0x160], RZ ;  /* 0x0000580004047a10 */ /* 0x000fe20007f1e0ff */
[----:B------:R1:W-:Y:S01]  /*1c30*/  LDGSTS.E.BYPASS.128 [R240+0x5800], [R36.64+0x80] ;  /* 0x0580008024f07fae */ /* 0x0003e2000b901c4e */
[----:B------:R-:W-:Y:S02]  /*1c40*/  IADD3.X R199, RZ, c[0x0][0x16c], R199, P6, P5 ;  /* 0x00005b00ffc77a10 */ /* 0x000fe400037ea4c7 */
[----:B------:R-:W-:Y:S01]  /*1c50*/  IADD3 R198, P4, R10, 0x100, RZ ;  /* 0x000001000ac67810 */ /* 0x000fe20007f9e0ff */
[----:B------:R1:W-:Y:S01]  /*1c60*/  LDGSTS.E.BYPASS.128 [R240+0x6000], [R38.64+0x80] ;  /* 0x0600008026f07fae */ /* 0x0003e2000b901c4e */
[----:B------:R-:W-:-:S02]  /*1c70*/  IADD3.X R201, RZ, c[0x0][0x16c], R201, P3, P1 ;  /* 0x00005b00ffc97a10 */ /* 0x000fc40001fe24c9 */
[----:B------:R-:W-:Y:S01]  /*1c80*/  IADD3 R196, P6, R4, 0x100, RZ ;  /* 0x0000010004c47810 */ /* 0x000fe20007fde0ff */
[----:B------:R2:W-:Y:S01]  /*1c90*/  LDGSTS.E.BYPASS.128 [R240+0x6800], [R40.64+0x80] ;  /* 0x0680008028f07fae */ /* 0x0005e2000b901c4e */
[----:B------:R-:W-:Y:S02]  /*1ca0*/  IADD3 R7, P3, R7, c[0x0][0x160], RZ ;  /* 0x0000580007077a10 */ /* 0x000fe40007f7e0ff */
[----:B------:R-:W-:Y:S01]  /*1cb0*/  IADD3 R16, P1, R16, c[0x0][0x160], RZ ;  /* 0x0000580010107a10 */ /* 0x000fe20007f3e0ff */
[----:B------:R3:W-:Y:S01]  /*1cc0*/  LDGSTS.E.BYPASS.128 [R240+0x7000], [R42.64+0x80] ;  /* 0x070000802af07fae */ /* 0x0007e2000b901c4e */
[----:B------:R-:W-:Y:S02]  /*1cd0*/  IADD3.X R197, RZ, c[0x0][0x16c], R197, P4, P2 ;  /* 0x00005b00ffc57a10 */ /* 0x000fe400027e44c5 */
[----:B------:R-:W-:Y:S01]  /*1ce0*/  IADD3.X R195, RZ, c[0x0][0x164], R195, P6, P0 ;  /* 0x00005900ffc37a10 */ /* 0x000fe200037e04c3 */
[----:B------:R4:W-:Y:S01]  /*1cf0*/  LDGSTS.E.BYPASS.128 [R240+0x7800], [R44.64+0x80] ;  /* 0x078000802cf07fae */ /* 0x0009e2000b901c4e */
[----:B------:R-:W-:-:S02]  /*1d00*/  IADD3 R194, P4, R7, 0x100, RZ ;  /* 0x0000010007c27810 */ /* 0x000fc40007f9e0ff */
[----:B------:R-:W-:Y:S01]  /*1d10*/  IADD3 R192, P6, R16, 0x100, RZ ;  /* 0x0000010010c07810 */ /* 0x000fe20007fde0ff */
[----:B------:R-:W0:Y:S01]  /*1d20*/  LDGDEPBAR ;  /* 0x00000000000079af */ /* 0x000e220000000000 */
[----:B------:R-:W-:Y:S01]  /*1d30*/  IADD3 R12, P5, R12, c[0x0][0x160], RZ ;  /* 0x000058000c0c7a10 */ /* 0x000fe20007fbe0ff */
[----:B--2---:R-:W-:Y:S01]  /*1d40*/  CS2R R40, SRZ ;  /* 0x0000000000287805 */ /* 0x004fe2000001ff00 */
[----:B------:R-:W-:Y:S01]  /*1d50*/  IADD3 R13, P2, R13, c[0x0][0x160], RZ ;  /* 0x000058000d0d7a10 */ /* 0x000fe20007f5e0ff */
[----:B------:R2:W-:Y:S01]  /*1d60*/  LDGSTS.E.BYPASS.128 [R240+0xc000], [R46.64+0x80] ;  /* 0x0c0000802ef07fae */ /* 0x0005e2000b901c4e */
[----:B------:R-:W-:Y:S01]  /*1d70*/  LOP3.LUT R222, R223, 0x7, R222, 0xf8, !PT ;  /* 0x00000007dfde7812 */ /* 0x000fe200078ef8de */
[----:B---3--:R-:W-:Y:S01]  /*1d80*/  CS2R R42, SRZ ;  /* 0x00000000002a7805 */ /* 0x008fe2000001ff00 */
[----:B------:R-:W-:Y:S01]  /*1d90*/  IADD3.X R193, RZ, c[0x0][0x164], R193, P4, P3 ;  /* 0x00005900ffc17a10 */ /* 0x000fe200027e64c1 */
[----:B------:R3:W-:Y:S01]  /*1da0*/  LDGSTS.E.BYPASS.128 [R240+0xc800], [R48.64+0x80] ;  /* 0x0c80008030f07fae */ /* 0x0007e2000b901c4e */
[----:B------:R-:W-:Y:S01]  /*1db0*/  IADD3.X R191, RZ, c[0x0][0x164], R191, P6, P1 ;  /* 0x00005900ffbf7a10 */ /* 0x000fe200037e24bf */
[----:B------:R-:W-:Y:S01]  /*1dc0*/  IMAD.SHL.U32 R221, R222, 0x40, RZ ;  /* 0x00000040dedd7824 */ /* 0x000fe200078e00ff */
[----:B------:R-:W-:Y:S01]  /*1dd0*/  IADD3 R190, P4, R12, 0x100, RZ ;  /* 0x000001000cbe7810 */ /* 0x000fe20007f9e0ff */
[----:B------:R1:W-:Y:S01]  /*1de0*/  LDGSTS.E.BYPASS.128 [R240+0xd000], [R50.64+0x80] ;  /* 0x0d00008032f07fae */ /* 0x0003e2000b901c4e */
[----:B------:R-:W-:Y:S01]  /*1df0*/  IADD3 R188, P6, R13, 0x100, RZ ;  /* 0x000001000dbc7810 */ /* 0x000fe20007fde0ff */
[----:B----4-:R-:W-:Y:S01]  /*1e00*/  CS2R R44, SRZ ;  /* 0x00000000002c7805 */ /* 0x010fe2000001ff00 */
[----:B------:R-:W-:Y:S01]  /*1e10*/  IADD3 R14, P0, R14, c[0x0][0x160], RZ ;  /* 0x000058000e0e7a10 */ /* 0x000fe20007f1e0ff */
[----:B------:R4:W-:Y:S01]  /*1e20*/  LDGSTS.E.BYPASS.128 [R240+0xd800], [R52.64+0x80] ;  /* 0x0d80008034f07fae */ /* 0x0009e2000b901c4e */
[----:B------:R-:W-:Y:S01]  /*1e30*/  IADD3 R15, P3, R15, c[0x0][0x160], RZ ;  /* 0x000058000f0f7a10 */ /* 0x000fe20007f7e0ff */
[----:B--2---:R-:W-:Y:S01]  /*1e40*/  CS2R R46, SRZ ;  /* 0x00000000002e7805 */ /* 0x004fe2000001ff00 */
[----:B------:R-:W-:Y:S01]  /*1e50*/  IADD3 R2, P1, R18, c[0x0][0x160], RZ ;  /* 0x0000580012027a10 */ /* 0x000fe20007f3e0ff */
[----:B------:R2:W-:Y:S01]  /*1e60*/  LDGSTS.E.BYPASS.128 [R240+0xe000], [R54.64+0x80] ;  /* 0x0e00008036f07fae */ /* 0x0005e2000b901c4e */
[----:B------:R-:W-:Y:S01]  /*1e70*/  IADD3.X R189, RZ, c[0x0][0x164], R189, P4, P5 ;  /* 0x00005900ffbd7a10 */ /* 0x000fe200027ea4bd */
[----:B---3--:R-:W-:Y:S01]  /*1e80*/  CS2R R48, SRZ ;  /* 0x0000000000307805 */ /* 0x008fe2000001ff00 */
[----:B------:R-:W-:Y:S01]  /*1e90*/  IADD3.X R187, RZ, c[0x0][0x164], R187, P6, P2 ;  /* 0x00005900ffbb7a10 */ /* 0x000fe200037e44bb */
[----:B------:R3:W-:Y:S01]  /*1ea0*/  LDGSTS.E.BYPASS.128 [R240+0xe800], [R56.64+0x80] ;  /* 0x0e80008038f07fae */ /* 0x0007e2000b901c4e */
[----:B------:R-:W-:Y:S01]  /*1eb0*/  IADD3 R186, P5, R14, 0x100, RZ ;  /* 0x000001000eba7810 */ /* 0x000fe20007fbe0ff */
[----:B-1----:R-:W-:Y:S01]  /*1ec0*/  CS2R R50, SRZ ;  /* 0x0000000000327805 */ /* 0x002fe2000001ff00 */
[----:B------:R-:W-:Y:S01]  /*1ed0*/  IADD3 R184, P4, R15, 0x100, RZ ;  /* 0x000001000fb87810 */ /* 0x000fe20007f9e0ff */
[----:B------:R1:W-:Y:S01]  /*1ee0*/  LDGSTS.E.BYPASS.128 [R240+0xf000], [R58.64+0x80] ;  /* 0x0f0000803af07fae */ /* 0x0003e2000b901c4e */
[----:B------:R-:W-:Y:S01]  /*1ef0*/  IADD3 R2, P2, R2, 0x100, RZ ;  /* 0x0000010002027810 */ /* 0x000fe20007f5e0ff */
[----:B----4-:R-:W-:Y:S01]  /*1f00*/  CS2R R52, SRZ ;  /* 0x0000000000347805 */ /* 0x010fe2000001ff00 */
[----:B------:R-:W-:Y:S01]  /*1f10*/  LOP3.LUT R220, R221, R241, RZ, 0xfc, !PT ;  /* 0x000000f1dddc7212 */ /* 0x000fe200078efcff */
[----:B------:R4:W-:Y:S01]  /*1f20*/  LDGSTS.E.BYPASS.128 [R240+0xf800], [R60.64+0x80] ;  /* 0x0f8000803cf07fae */ /* 0x0009e2000b901c4e */
[----:B--2---:R-:W-:Y:S01]  /*1f30*/  CS2R R54, SRZ ;  /* 0x0000000000367805 */ /* 0x004fe2000001ff00 */
[----:B------:R-:W-:-:S02]  /*1f40*/  IADD3.X R185, RZ, c[0x0][0x164], R185, P5, P0 ;  /* 0x00005900ffb97a10 */ /* 0x000fc40002fe04b9 */
[----:B------:R-:W0:Y:S01]  /*1f50*/  LDGDEPBAR ;  /* 0x00000000000079af */ /* 0x000e220000000000 */
[----:B---3--:R-:W-:Y:S01]  /*1f60*/  CS2R R56, SRZ ;  /* 0x0000000000387805 */ /* 0x008fe2000001ff00 */
[----:B------:R-:W-:Y:S01]  /*1f70*/  IADD3.X R3, RZ, c[0x0][0x164], R3, P4, P3 ;  /* 0x00005900ff037a10 */ /* 0x000fe200027e6403 */
[----:B-1----:R-:W-:Y:S01]  /*1f80*/  CS2R R58, SRZ ;  /* 0x00000000003a7805 */ /* 0x002fe2000001ff00 */
[----:B------:R-:W-:Y:S01]  /*1f90*/  IADD3.X R0, RZ, c[0x0][0x164], R0, P2, P1 ;  /* 0x00005900ff007a10 */ /* 0x000fe200017e2400 */
[----:B----4-:R-:W-:Y:S02]  /*1fa0*/  CS2R R60, SRZ ;  /* 0x00000000003c7805 */ /* 0x010fe4000001ff00 */
.L_x_1:
[----:B------:R-:W-:Y:S01]  /*1fb0*/  UIADD3 UR9, UR9, 0x1, URZ ;  /* 0x0000000109097890 */ /* 0x000fe2000fffe03f */
[----:B------:R-:W-:-:S04]  /*1fc0*/  DEPBAR.LE SB0, 0x2 ;  /* 0x000080800000791a */ /* 0x000fc80000000000 */
[----:B------:R-:W-:Y:S01]  /*1fd0*/  UISETP.GE.AND UP0, UPT, UR9, 0x2, UPT ;  /* 0x000000020900788c */ /* 0x000fe2000bf06270 */
[----:B------:R-:W-:Y:S01]  /*1fe0*/  IMAD.IADD R4, R241, 0x1, R221 ;  /* 0x00000001f1047824 */ /* 0x000fe200078e02dd */
[----:B------:R-:W-:Y:S02]  /*1ff0*/  UIADD3 UR8, UR8, 0x1, URZ ;  /* 0x0000000108087890 */ /* 0x000fe4000fffe03f */
[----:B------:R-:W-:Y:S02]  /*2000*/  USEL UR9, UR9, URZ, !UP0 ;  /* 0x0000003f09097287 */ /* 0x000fe4000c000000 */
[----:B------:R-:W-:Y:S02]  /*2010*/  UISETP.GE.AND UP1, UPT, UR8, 0x2, UPT ;  /* 0x000000020800788c */ /* 0x000fe4000bf26270 */
[----:B------:R-:W-:Y:S02]  /*2020*/  USHF.L.U32 UR11, UR9, 0xe, URZ ;  /* 0x0000000e090b7899 */ /* 0x000fe4000800063f */
[----:B------:R-:W-:-:S02]  /*2030*/  UISETP.GE.U32.AND UP0, UPT, UR4, 0x9e, UPT ;  /* 0x0000009e0400788c */ /* 0x000fc4000bf06070 */
[----:B------:R-:W-:Y:S02]  /*2040*/  UIADD3 UR12, UR11, 0x8000, URZ ;  /* 0x000080000b0c7890 */ /* 0x000fe4000fffe03f */
[----:B------:R-:W-:Y:S01]  /*2050*/  LEA R176, R4, UR11, 0x1 ;  /* 0x0000000b04b07c11 */ /* 0x000fe2000f8e08ff */
[----:B------:R-:W-:Y:S01]  /*2060*/  BAR.SYNC.DEFER_BLOCKING 0x0 ;  /* 0x0000000000007b1d */ /* 0x000fe20000010000 */
[----:B------:R-:W-:Y:S01]  /*2070*/  LEA R172, R239, UR11, 0x1 ;  /* 0x0000000befac7c11 */ /* 0x000fe2000f8e08ff */
[----:B------:R-:W-:Y:S01]  /*2080*/  USEL UR8, UR8, URZ, !UP1 ;  /* 0x0000003f08087287 */ /* 0x000fe2000c800000 */
[----:B------:R-:W-:Y:S01]  /*2090*/  LEA R32, R220, UR11, 0x1 ;  /* 0x0000000bdc207c11 */ /* 0x000fe2000f8e08ff */
[----:B------:R-:W-:Y:S01]  /*20a0*/  UISETP.GE.U32.AND.EX UP0, UPT, UR5, URZ, UPT, UP0 ;  /* 0x0000003f0500728c */ /* 0x000fe2000bf06100 */
[----:B------:R-:W-:Y:S01]  /*20b0*/  LEA R24, R217, UR11, 0x1 ;  /* 0x0000000bd9187c11 */ /* 0x000fe2000f8e08ff */
[----:B------:R-:W-:Y:S01]  /*20c0*/  UIADD3 UR4, UP1, UR4, 0x1, URZ ;  /* 0x0000000104047890 */ /* 0x000fe2000ff3e03f */
[----:B------:R-:W-:-:S02]  /*20d0*/  LEA R4, R215, UR11, 0x1 ;  /* 0x0000000bd7047c11 */ /* 0x000fc4000f8e08ff */
[----:B------:R-:W-:Y:S01]  /*20e0*/  LEA R8, R213, UR11, 0x1 ;  /* 0x0000000bd5087c11 */ /* 0x000fe2000f8e08ff */
[----:B------:R-:W-:Y:S01]  /*20f0*/  UIADD3.X UR5, URZ, UR5, URZ, UP1, !UPT ;  /* 0x000000053f057290 */ /* 0x000fe20008ffe43f */
[----:B------:R-:W-:Y:S02]  /*2100*/  LEA R80, R235, UR11, 0x1 ;  /* 0x0000000beb507c11 */ /* 0x000fe4000f8e08ff */
[----:B------:R-:W-:Y:S02]  /*2110*/  LEA R36, R231, UR11, 0x1 ;  /* 0x0000000be7247c11 */ /* 0x000fe4000f8e08ff */
[----:B------:R-:W-:Y:S02]  /*2120*/  LEA R180, R238, UR11, 0x1 ;  /* 0x0000000beeb47c11 */ /* 0x000fe4000f8e08ff */
[----:B------:R-:W-:Y:S01]  /*2130*/  PLOP3.LUT P0, PT, PT, PT, UP0, 0x80, 0x0 ;  /* 0x000000000000781c */ /* 0x000fe20003f0f008 */
[----:B------:R-:W-:Y:S04]  /*2140*/  LDSM.16.M88.4 R172, [R172] ;  /* 0x00000000acac783b */ /* 0x000fe80000000200 */
[----:B------:R-:W1:Y:S04]  /*2150*/  LDSM.16.M88.4 R32, [R32+0x8000] ;  /* 0x008000002020783b */ /* 0x000e680000000200 */
[----:B------:R-:W2:Y:S04]  /*2160*/  LDSM.16.M88.4 R28, [R176+0x8800] ;  /* 0x00880000b01c783b */ /* 0x000ea80000000200 */
[----:B------:R-:W3:Y:S04]  /*2170*/  LDSM.16.M88.4 R24, [R24+0x8000] ;  /* 0x008000001818783b */ /* 0x000ee80000000200 */
[----:B------:R-:W4:Y:S04]  /*2180*/  LDSM.16.M88.4 R20, [R176+0x9800] ;  /* 0x00980000b014783b */ /* 0x000f280000000200 */
[----:B------:R-:W3:Y:S04]  /*2190*/  LDSM.16.M88.4 R4, [R4+0x8000] ;  /* 0x008000000404783b */ /* 0x000ee80000000200 */
[----:B------:R-:W4:Y:S04]  /*21a0*/  LDSM.16.M88.4 R16, [R176+0xa800] ;  /* 0x00a80000b010783b */ /* 0x000f280000000200 */
[----:B------:R-:W4:Y:S04]  /*21b0*/  LDSM.16.M88.4 R8, [R8+0x8000] ;  /* 0x008000000808783b */ /* 0x000f280000000200 */
[----:B------:R1:W4:Y:S04]  /*21c0*/  LDSM.16.M88.4 R12, [R176+0xb800] ;  /* 0x00b80000b00c783b */ /* 0x0003280000000200 */
[----:B------:R-:W4:Y:S04]  /*21d0*/  LDSM.16.M88.4 R80, [R80] ;  /* 0x000000005050783b */ /* 0x000f280000000200 */
[----:B------:R-:W4:Y:S01]  /*21e0*/  LDSM.16.M88.4 R36, [R36] ;  /* 0x000000002424783b */ /* 0x000f220000000200 */
[----:B-1----:R-:W-:Y:S01]  /*21f0*/  LEA R176, R227, UR11, 0x1 ;  /* 0x0000000be3b07c11 */ /* 0x002fe2000f8e08ff */
[C---:B------:R-:W-:Y:S02]  /*2200*/  HMMA.16816.F32.BF16 R108, R172.reuse, R32, R108 ;  /* 0x00000020ac6c723c */ /* 0x040fe4000004186c */
[----:B------:R-:W-:Y:S06]  /*2210*/  LDSM.16.M88.4 R180, [R180] ;  /* 0x00000000b4b4783b */ /* 0x000fec0000000200 */
[C---:B--2---:R-:W-:Y:S08]  /*2220*/  HMMA.16816.F32.BF16 R112, R172.reuse, R28, R112 ;  /* 0x0000001cac70723c */ /* 0x044ff00000041870 */
[C---:B---3--:R-:W-:Y:S08]  /*2230*/  HMMA.16816.F32.BF16 R120, R172.reuse, R24, R120 ;  /* 0x00000018ac78723c */ /* 0x048ff00000041878 */
[C---:B----4-:R-:W-:Y:S08]  /*2240*/  HMMA.16816.F32.BF16 R140, R172.reuse, R20, R140 ;  /* 0x00000014ac8c723c */ /* 0x050ff0000004188c */
[C---:B------:R-:W-:Y:S08]  /*2250*/  HMMA.16816.F32.BF16 R148, R172.reuse, R4, R148 ;  /* 0x00000004ac94723c */ /* 0x040ff00000041894 */
[C---:B------:R-:W-:Y:S08]  /*2260*/  HMMA.16816.F32.BF16 R152, R172.reuse, R16, R152 ;  /* 0x00000010ac98723c */ /* 0x040ff00000041898 */
[C---:B------:R-:W-:Y:S08]  /*2270*/  HMMA.16816.F32.BF16 R160, R172.reuse, R8, R160 ;  /* 0x00000008aca0723c */ /* 0x040ff000000418a0 */
[----:B------:R-:W-:Y:S01]  /*2280*/  HMMA.16816.F32.BF16 R168, R172, R12, R168 ;  /* 0x0000000caca8723c */ /* 0x000fe200000418a8 */
[----:B------:R1:W2:Y:S07]  /*2290*/  LDSM.16.M88.4 R172, [R176] ;  /* 0x00000000b0ac783b */ /* 0x0002ae0000000200 */
[----:B------:R-:W-:Y:S01]  /*22a0*/  HMMA.16816.F32.BF16 R164, R80, R32, R164 ;  /* 0x0000002050a4723c */ /* 0x000fe200000418a4 */
[----:B-1----:R-:W-:-:S06]  /*22b0*/  LEA R176, R234, UR11, 0x1 ;  /* 0x0000000beab07c11 */ /* 0x002fcc000f8e08ff */
[----:B------:R-:W1:Y:S01]  /*22c0*/  LDSM.16.M88.4 R176, [R176] ;  /* 0x00000000b0b0783b */ /* 0x000e620000000200 */
[C---:B------:R-:W-:Y:S08]  /*22d0*/  HMMA.16816.F32.BF16 R156, R80.reuse, R28, R156 ;  /* 0x0000001c509c723c */ /* 0x040ff0000004189c */
[C---:B------:R-:W-:Y:S08]  /*22e0*/  HMMA.16816.F32.BF16 R144, R80.reuse, R24, R144 ;  /* 0x000000185090723c */ /* 0x040ff00000041890 */
[C---:B------:R-:W-:Y:S08]  /*22f0*/  HMMA.16816.F32.BF16 R136, R80.reuse, R20, R136 ;  /* 0x000000145088723c */ /* 0x040ff00000041888 */
[C---:B------:R-:W-:Y:S08]  /*2300*/  HMMA.16816.F32.BF16 R132, R80.reuse, R4, R132 ;  /* 0x000000045084723c */ /* 0x040ff00000041884 */
[C---:B------:R-:W-:Y:S08]  /*2310*/  HMMA.16816.F32.BF16 R128, R80.reuse, R16, R128 ;  /* 0x000000105080723c */ /* 0x040ff00000041880 */
[C---:B------:R-:W-:Y:S08]  /*2320*/  HMMA.16816.F32.BF16 R124, R80.reuse, R8, R124 ;  /* 0x00000008507c723c */ /* 0x040ff0000004187c */
[----:B------:R-:W-:Y:S07]  /*2330*/  HMMA.16816.F32.BF16 R116, R80, R12, R116 ;  /* 0x0000000c5074723c */ /* 0x000fee0000041874 */
[----:B------:R-:W-:Y:S01]  /*2340*/  LEA R80, R230, UR11, 0x1 ;  /* 0x0000000be6507c11 */ /* 0x000fe2000f8e08ff */
[C---:B------:R-:W-:Y:S05]  /*2350*/  HMMA.16816.F32.BF16 R84, R36.reuse, R32, R84 ;  /* 0x000000202454723c */ /* 0x040fea0000041854 */
[----:B------:R-:W3:Y:S03]  /*2360*/  LDSM.16.M88.4 R80, [R80] ;  /* 0x000000005050783b */ /* 0x000ee60000000200 */
        /* <DEDUP_REMOVED lines=8> */
[C---:B--2---:R-:W-:Y:S05]  /*23f0*/  HMMA.16816.F32.BF16 R72, R172.reuse, R24, R72 ;  /* 0x00000018ac48723c */ /* 0x044fea0000041848 */
[----:B------:R-:W2:Y:S03]  /*2400*/  LDSM.16.M88.4 R36, [R36] ;  /* 0x000000002424783b */ /* 0x000ea60000000200 */
[C---:B------:R-:W-:Y:S07]  /*2410*/  HMMA.16816.F32.BF16 R92, R172.reuse, R4, R92 ;  /* 0x00000004ac5c723c */ /* 0x040fee000004185c */
[----:B------:R-:W-:Y:S01]  /*2420*/  LEA R5, R219, UR12, 0x1 ;  /* 0x0000000cdb057c11 */ /* 0x000fe2000f8e08ff */
[C---:B------:R-:W-:Y:S08]  /*2430*/  HMMA.16816.F32.BF16 R100, R172.reuse, R8, R100 ;  /* 0x00000008ac64723c */ /* 0x040ff00000041864 */
[C---:B------:R-:W-:Y:S08]  /*2440*/  HMMA.16816.F32.BF16 R64, R172.reuse, R32, R64 ;  /* 0x00000020ac40723c */ /* 0x040ff00000041840 */
[C---:B------:R-:W-:Y:S08]  /*2450*/  HMMA.16816.F32.BF16 R76, R172.reuse, R28, R76 ;  /* 0x0000001cac4c723c */ /* 0x040ff0000004184c */
[C---:B------:R-:W-:Y:S07]  /*2460*/  HMMA.16816.F32.BF16 R88, R172.reuse, R20, R88 ;  /* 0x00000014ac58723c */ /* 0x040fee0000041858 */
[--C-:B------:R-:W-:Y:S01]  /*2470*/  IMAD R20, R214, 0x80, R5.reuse ;  /* 0x00000080d6147824 */ /* 0x100fe200078e0205 */
[C---:B------:R-:W-:Y:S08]  /*2480*/  HMMA.16816.F32.BF16 R96, R172.reuse, R16, R96 ;  /* 0x00000010ac60723c */ /* 0x040ff00000041860 */
[----:B------:R-:W-:Y:S07]  /*2490*/  HMMA.16816.F32.BF16 R104, R172, R12, R104 ;  /* 0x0000000cac68723c */ /* 0x000fee0000041868 */
[----:B------:R-:W-:Y:S01]  /*24a0*/  LEA R12, R229, UR11, 0x1 ;  /* 0x0000000be50c7c11 */ /* 0x000fe2000f8e08ff */
[-C--:B------:R-:W-:Y:S08]  /*24b0*/  HMMA.16816.F32.BF16 R120, R180, R26.reuse, R120 ;  /* 0x0000001ab478723c */ /* 0x080ff00000041878 */
[-C--:B-1----:R-:W-:Y:S08]  /*24c0*/  HMMA.16816.F32.BF16 R144, R176, R26.reuse, R144 ;  /* 0x0000001ab090723c */ /* 0x082ff00000041890 */
[----:B---3--:R-:W-:Y:S08]  /*24d0*/  HMMA.16816.F32.BF16 R68, R80, R26, R68 ;  /* 0x0000001a5044723c */ /* 0x008ff00000041844 */
        /* <DEDUP_REMOVED lines=9> */
[----:B------:R-:W-:Y:S02]  /*2570*/  LDSM.16.M88.4 R176, [R176] ;  /* 0x00000000b0b0783b */ /* 0x000fe40000000200 */
[--C-:B------:R-:W-:Y:S01]  /*2580*/  IMAD R72, R218, 0x80, R5.reuse ;  /* 0x00000080da487824 */ /* 0x100fe200078e0205 */
[----:B------:R-:W-:Y:S05]  /*2590*/  HMMA.16816.F32.BF16 R172, R36, R6, R92 ;  /* 0x0000000624ac723c */ /* 0x000fea000004185c */
[----:B------:R-:W1:Y:S02]  /*25a0*/  LDSM.16.M88.4 R72, [R72] ;  /* 0x000000004848783b */ /* 0x000e640000000200 */
[--C-:B------:R-:W-:Y:S01]  /*25b0*/  IMAD R92, R216, 0x80, R5.reuse ;  /* 0x00000080d85c7824 */ /* 0x100fe200078e0205 */
[C---:B------:R-:W-:Y:S05]  /*25c0*/  HMMA.16816.F32.BF16 R108, R180.reuse, R34, R108 ;  /* 0x00000022b46c723c */ /* 0x040fea000004186c */
[----:B------:R-:W-:Y:S03]  /*25d0*/  LDSM.16.M88.4 R92, [R92] ;  /* 0x000000005c5c783b */ /* 0x000fe60000000200 */
[C---:B------:R-:W-:Y:S08]  /*25e0*/  HMMA.16816.F32.BF16 R112, R180.reuse, R30, R112 ;  /* 0x0000001eb470723c */ /* 0x040ff00000041870 */
[C---:B------:R-:W-:Y:S08]  /*25f0*/  HMMA.16816.F32.BF16 R140, R180.reuse, R22, R140 ;  /* 0x00000016b48c723c */ /* 0x040ff0000004188c */
[C---:B------:R-:W-:Y:S08]  /*2600*/  HMMA.16816.F32.BF16 R148, R180.reuse, R6, R148 ;  /* 0x00000006b494723c */ /* 0x040ff00000041894 */
[C---:B------:R-:W-:Y:S08]  /*2610*/  HMMA.16816.F32.BF16 R152, R180.reuse, R18, R152 ;  /* 0x00000012b498723c */ /* 0x040ff00000041898 */
[C---:B------:R-:W-:Y:S08]  /*2620*/  HMMA.16816.F32.BF16 R160, R180.reuse, R10, R160 ;  /* 0x0000000ab4a0723c */ /* 0x040ff000000418a0 */
[----:B------:R-:W-:Y:S07]  /*2630*/  HMMA.16816.F32.BF16 R168, R180, R14, R168 ;  /* 0x0000000eb4a8723c */ /* 0x000fee00000418a8 */
[----:B------:R-:W-:Y:S01]  /*2640*/  IMAD R181, R222, 0x80, R5 ;  /* 0x00000080deb57824 */ /* 0x000fe200078e0205 */
[----:B------:R-:W-:Y:S01]  /*2650*/  LEA R180, R233, UR11, 0x1 ;  /* 0x0000000be9b47c11 */ /* 0x000fe2000f8e08ff */
[C---:B------:R-:W-:Y:S08]  /*2660*/  HMMA.16816.F32.BF16 R84, R80.reuse, R34, R84 ;  /* 0x000000225054723c */ /* 0x040ff00000041854 */
[C---:B------:R-:W-:Y:S08]  /*2670*/  HMMA.16816.F32.BF16 R40, R80.reuse, R30, R40 ;  /* 0x0000001e5028723c */ /* 0x040ff00000041828 */
[C---:B------:R-:W-:Y:S08]  /*2680*/  HMMA.16816.F32.BF16 R48, R80.reuse, R22, R48 ;  /* 0x000000165030723c */ /* 0x040ff00000041830 */
[C---:B------:R-:W-:Y:S01]  /*2690*/  HMMA.16816.F32.BF16 R44, R80.reuse, R6, R44 ;  /* 0x00000006502c723c */ /* 0x040fe2000004182c */
[----:B------:R-:W-:Y:S07]  /*26a0*/  LDSM.16.M88.4 R4, [R181+0x2800] ;  /* 0x00280000b504783b */ /* 0x000fee0000000200 */
[C---:B------:R-:W-:Y:S08]  /*26b0*/  HMMA.16816.F32.BF16 R52, R80.reuse, R18, R52 ;  /* 0x000000125034723c */ /* 0x040ff00000041834 */
[C---:B------:R-:W-:Y:S08]  /*26c0*/  HMMA.16816.F32.BF16 R56, R80.reuse, R10, R56 ;  /* 0x0000000a5038723c */ /* 0x040ff00000041838 */
[----:B------:R-:W-:Y:S08]  /*26d0*/  HMMA.16816.F32.BF16 R60, R80, R14, R60 ;  /* 0x0000000e503c723c */ /* 0x000ff0000004183c */
[C---:B------:R-:W-:Y:S08]  /*26e0*/  HMMA.16816.F32.BF16 R100, R36.reuse, R10, R100 ;  /* 0x0000000a2464723c */ /* 0x040ff00000041864 */
[C---:B------:R-:W-:Y:S01]  /*26f0*/  HMMA.16816.F32.BF16 R32, R36.reuse, R34, R64 ;  /* 0x000000222420723c */ /* 0x040fe20000041840 */
[----:B------:R-:W2:Y:S07]  /*2700*/  LDSM.16.M88.4 R64, [R181] ;  /* 0x00000000b540783b */ /* 0x000eae0000000200 */
[C---:B------:R-:W-:Y:S01]  /*2710*/  HMMA.16816.F32.BF16 R28, R36.reuse, R30, R76 ;  /* 0x0000001e241c723c */ /* 0x040fe2000004184c */
[----:B------:R-:W3:Y:S07]  /*2720*/  LDSM.16.M88.4 R76, [R181+0x800] ;  /* 0x00080000b54c783b */ /* 0x000eee0000000200 */
[C---:B------:R-:W-:Y:S01]  /*2730*/  HMMA.16816.F32.BF16 R80, R36.reuse, R22, R88 ;  /* 0x000000162450723c */ /* 0x040fe20000041858 */
[----:B------:R-:W4:Y:S04]  /*2740*/  LDSM.16.M88.4 R88, [R181+0x1800] ;  /* 0x00180000b558783b */ /* 0x000f280000000200 */
[----:B------:R-:W4:Y:S03]  /*2750*/  LDSM.16.M88.4 R20, [R20] ;  /* 0x000000001414783b */ /* 0x000f260000000200 */
[C---:B------:R-:W-:Y:S01]  /*2760*/  HMMA.16816.F32.BF16 R96, R36.reuse, R18, R96 ;  /* 0x000000122460723c */ /* 0x040fe20000041860 */
[----:B------:R-:W4:Y:S07]  /*2770*/  LDSM.16.M88.4 R16, [R181+0x3800] ;  /* 0x00380000b510783b */ /* 0x000f2e0000000200 */
[----:B------:R-:W-:Y:S01]  /*2780*/  HMMA.16816.F32.BF16 R8, R36, R14, R104 ;  /* 0x0000000e2408723c */ /* 0x000fe20000041868 */
[----:B------:R2:W4:Y:S04]  /*2790*/  LDSM.16.M88.4 R104, [R180] ;  /* 0x00000000b468783b */ /* 0x0005280000000200 */
[----:B------:R-:W4:Y:S02]  /*27a0*/  LDSM.16.M88.4 R12, [R12] ;  /* 0x000000000c0c783b */ /* 0x000f240000000200 */
[----:B------:R-:W-:Y:S01]  /*27b0*/  LEA R36, R225, UR11, 0x1 ;  /* 0x0000000be1247c11 */ /* 0x000fe2000f8e08ff */
[----:B-1----:R-:W-:Y:S01]  /*27c0*/  HMMA.16816.F32.BF16 R120, R176, R72, R120 ;  /* 0x00000048b078723c */ /* 0x002fe20000041878 */
[----:B--2---:R-:W-:-:S04]  /*27d0*/  LEA R180, R236, UR11, 0x1 ;  /* 0x0000000becb47c11 */ /* 0x004fc8000f8e08ff */
[----:B------:R-:W1:Y:S03]  /*27e0*/  LDSM.16.M88.4 R36, [R36] ;  /* 0x000000002424783b */ /* 0x000e660000000200 */
[C---:B------:R-:W-:Y:S01]  /*27f0*/  HMMA.16816.F32.BF16 R108, R176.reuse, R64, R108 ;  /* 0x00000040b06c723c */ /* 0x040fe2000004186c */
[----:B------:R-:W2:Y:S07]  /*2800*/  LDSM.16.M88.4 R180, [R180] ;  /* 0x00000000b4b4783b */ /* 0x000eae0000000200 */
[C---:B---3--:R-:W-:Y:S08]  /*2810*/  HMMA.16816.F32.BF16 R112, R176.reuse, R76, R112 ;  /* 0x0000004cb070723c */ /* 0x048ff00000041870 */
[C---:B----4-:R-:W-:Y:S08]  /*2820*/  HMMA.16816.F32.BF16 R140, R176.reuse, R88, R140 ;  /* 0x00000058b08c723c */ /* 0x050ff0000004188c */
        /* <DEDUP_REMOVED lines=16> */
[----:B------:R-:W-:Y:S03]  /*2930*/  LDSM.16.M88.4 R104, [R104] ;  /* 0x000000006868783b */ /* 0x000fe60000000200 */
        /* <DEDUP_REMOVED lines=8> */
[C---:B-1----:R-:W-:Y:S05]  /*29c0*/  HMMA.16816.F32.BF16 R96, R36.reuse, R4, R96 ;  /* 0x000000042460723c */ /* 0x042fea0000041860 */
[----:B------:R-:W1:Y:S02]  /*29d0*/  LDSM.16.M88.4 R12, [R12] ;  /* 0x000000000c0c783b */ /* 0x000e640000000200 */
[----:B------:R-:W-:Y:S01]  /*29e0*/  IMAD.U32 R5, RZ, RZ, UR8 ;  /* 0x00000008ff057e24 */ /* 0x000fe2000f8e00ff */
[----:B------:R-:W-:Y:S01]  /*29f0*/  HMMA.16816.F32.BF16 R24, R36, R72, R24 ;  /* 0x000000482418723c */ /* 0x000fe20000041818 */
[----:B------:R-:W-:-:S07]  /*2a00*/  IADD3 R4, P2, R184, UR6, RZ ;  /* 0x00000006b8047c10 */ /* 0x000fce000ff5e0ff */
[C---:B------:R-:W-:Y:S08]  /*2a10*/  HMMA.16816.F32.BF16 R172, R36.reuse, R92, R172 ;  /* 0x0000005c24ac723c */ /* 0x040ff000000418ac */
[C---:B------:R-:W-:Y:S08]  /*2a20*/  HMMA.16816.F32.BF16 R100, R36.reuse, R20, R100 ;  /* 0x000000142464723c */ /* 0x040ff00000041864 */
[C---:B------:R-:W-:Y:S08]  /*2a30*/  HMMA.16816.F32.BF16 R32, R36.reuse, R64, R32 ;  /* 0x000000402420723c */ /* 0x040ff00000041820 */
[C---:B------:R-:W-:Y:S08]  /*2a40*/  HMMA.16816.F32.BF16 R28, R36.reuse, R76, R28 ;  /* 0x0000004c241c723c */ /* 0x040ff0000004181c */
[C---:B------:R-:W-:Y:S08]  /*2a50*/  HMMA.16816.F32.BF16 R80, R36.reuse, R88, R80 ;  /* 0x000000582450723c */ /* 0x040ff00000041850 */
[----:B------:R-:W-:Y:S08]  /*2a60*/  HMMA.16816.F32.BF16 R8, R36, R16, R8 ;  /* 0x000000102408723c */ /* 0x000ff00000041808 */
[-C--:B--2---:R-:W-:Y:S08]  /*2a70*/  HMMA.16816.F32.BF16 R152, R180, R6.reuse, R152 ;  /* 0x00000006b498723c */ /* 0x084ff00000041898 */
[-C--:B---3--:R-:W-:Y:S08]  /*2a80*/  HMMA.16816.F32.BF16 R128, R176, R6.reuse, R128 ;  /* 0x00000006b080723c */ /* 0x088ff00000041880 */
[-C--:B-1----:R-:W-:Y:S08]  /*2a90*/  HMMA.16816.F32.BF16 R52, R12, R6.reuse, R52 ;  /* 0x000000060c34723c */ /* 0x082ff00000041834 */
[----:B------:R-:W-:Y:S07]  /*2aa0*/  HMMA.16816.F32.BF16 R96, R104, R6, R96 ;  /* 0x000000066860723c */ /* 0x000fee0000041860 */
[----:B------:R-:W-:Y:S01]  /*2ab0*/  IADD3 R6, P1, R2, UR6, RZ ;  /* 0x0000000602067c10 */ /* 0x000fe2000ff3e0ff */
[----:B------:R-:W-:Y:S03]  /*2ac0*/  HMMA.16816.F32.BF16 R120, R180, R74, R120 ;  /* 0x0000004ab478723c */ /* 0x000fe60000041878 */
[----:B------:R-:W-:-:S05]  /*2ad0*/  IADD3.X R7, R0, UR7, RZ, P1, !PT ;  /* 0x0000000700077c10 */ /* 0x000fca0008ffe4ff */
[C---:B------:R-:W-:Y:S08]  /*2ae0*/  HMMA.16816.F32.BF16 R148, R180.reuse, R94, R148 ;  /* 0x0000005eb494723c */ /* 0x040ff00000041894 */
[C---:B------:R-:W-:Y:S08]  /*2af0*/  HMMA.16816.F32.BF16 R108, R180.reuse, R66, R108 ;  /* 0x00000042b46c723c */ /* 0x040ff0000004186c */
[C---:B------:R-:W-:Y:S08]  /*2b00*/  HMMA.16816.F32.BF16 R112, R180.reuse, R78, R112 ;  /* 0x0000004eb470723c */ /* 0x040ff00000041870 */
[----:B------:R-:W-:Y:S08]  /*2b10*/  HMMA.16816.F32.BF16 R140, R180, R90, R140 ;  /* 0x0000005ab48c723c */ /* 0x000ff0000004188c */
[C---:B------:R-:W-:Y:S08]  /*2b20*/  HMMA.16816.F32.BF16 R144, R176.reuse, R74, R144 ;  /* 0x0000004ab090723c */ /* 0x040ff00000041890 */
        /* <DEDUP_REMOVED lines=13> */
[C---:B------:R-:W-:Y:S08]  /*2c00*/  HMMA.16816.F32.BF16 R76, R104.reuse, R78, R28 ;  /* 0x0000004e684c723c */ /* 0x040ff0000004181c */
[C---:B------:R-:W-:Y:S08]  /*2c10*/  HMMA.16816.F32.BF16 R88, R104.reuse, R90, R80 ;  /* 0x0000005a6858723c */ /* 0x040ff00000041850 */
[-C--:B------:R-:W-:Y:S01]  /*2c20*/  HMMA.16816.F32.BF16 R104, R104, R18.reuse, R8 ;  /* 0x000000126868723c */ /* 0x080fe20000041808 */
[----:B------:R-:W-:Y:S06]  /*2c30*/  BAR.SYNC.DEFER_BLOCKING 0x0 ;  /* 0x0000000000007b1d */ /* 0x000fec0000010000 */
[----:B------:R-:W-:Y:S01]  /*2c40*/  IADD3 R8, P1, R186, UR6, RZ ;  /* 0x00000006ba087c10 */ /* 0x000fe2000ff3e0ff */
[----:B------:R-:W-:Y:S03]  /*2c50*/  HMMA.16816.F32.BF16 R168, R180, R18, R168 ;  /* 0x00000012b4a8723c */ /* 0x000fe600000418a8 */
[----:B------:R-:W-:-:S05]  /*2c60*/  IADD3.X R9, R185, UR7, RZ, P1, !PT ;  /* 0x00000007b9097c10 */ /* 0x000fca0008ffe4ff */
[-C--:B------:R-:W-:Y:S08]  /*2c70*/  HMMA.16816.F32.BF16 R116, R176, R18.reuse, R116 ;  /* 0x00000012b074723c */ /* 0x080ff00000041874 */
[C---:B------:R-:W-:Y:S07]  /*2c80*/  HMMA.16816.F32.BF16 R60, R12.reuse, R18, R60 ;  /* 0x000000120c3c723c */ /* 0x040fee000004183c */
[----:B------:R-:W-:Y:S01]  /*2c90*/  IMAD R19, R5, 0x4000, R240 ;  /* 0x0000400005137824 */ /* 0x000fe200078e02f0 */
[----:B------:R-:W-:Y:S01]  /*2ca0*/  HMMA.16816.F32.BF16 R56, R12, R22, R56 ;  /* 0x000000160c38723c */ /* 0x000fe20000041838 */
[----:B------:R-:W-:-:S02]  /*2cb0*/  IADD3.X R5, R3, UR7, RZ, P2, !PT ;  /* 0x0000000703057c10 */ /* 0x000fc400097fe4ff */
[----:B------:R-:W-:Y:S01]  /*2cc0*/  IADD3 R10, P2, R188, UR6, RZ ;  /* 0x00000006bc0a7c10 */ /* 0x000fe2000ff5e0ff */
[----:B------:R-:W-:Y:S01]  /*2cd0*/  @!PT LDS RZ, [RZ] ;  /* 0x00000000fffff984 */ /* 0x000fe20000000800 */
[----:B------:R-:W-:Y:S01]  /*2ce0*/  @!PT LDS RZ, [RZ] ;  /* 0x00000000fffff984 */ /* 0x000fe20000000800 */
[----:B------:R-:W-:Y:S01]  /*2cf0*/  @!PT LDS RZ, [RZ] ;  /* 0x00000000fffff984 */ /* 0x000fe20000000800 */
[----:B------:R1:W-:Y:S03]  /*2d00*/  LDGSTS.E.BYPASS.128 [R19], [R6.64], !P0 ;  /* 0x0000000006137fae */ /* 0x0003e6000c101c4e */
[----:B------:R-:W-:Y:S01]  /*2d10*/  IADD3 R12, P1, R190, UR6, RZ ;  /* 0x00000006be0c7c10 */ /* 0x000fe2000ff3e0ff */
[----:B------:R2:W-:Y:S01]  /*2d20*/  LDGSTS.E.BYPASS.128 [R19+0x800], [R4.64], !P0 ;  /* 0x0080000004137fae */ /* 0x0005e2000c101c4e */
[----:B------:R-:W-:Y:S01]  /*2d30*/  IADD3.X R11, R187, UR7, RZ, P2, !PT ;  /* 0x00000007bb0b7c10 */ /* 0x000fe200097fe4ff */
[----:B------:R-:W-:Y:S01]  /*2d40*/  HMMA.16816.F32.BF16 R160, R180, R22, R160 ;  /* 0x00000016b4a0723c */ /* 0x000fe200000418a0 */
[----:B------:R-:W-:Y:S01]  /*2d50*/  IADD3.X R13, R189, UR7, RZ, P1, !PT ;  /* 0x00000007bd0d7c10 */ /* 0x000fe20008ffe4ff */
[----:B------:R3:W-:Y:S01]  /*2d60*/  LDGSTS.E.BYPASS.128 [R19+0x1000], [R8.64], !P0 ;  /* 0x0100000008137fae */ /* 0x0007e2000c101c4e */
[----:B------:R-:W-:-:S02]  /*2d70*/  IADD3 R14, P2, R192, UR6, RZ ;  /* 0x00000006c00e7c10 */ /* 0x000fc4000ff5e0ff */
[----:B------:R-:W-:Y:S01]  /*2d80*/  IADD3 R16, P1, R194, UR6, RZ ;  /* 0x00000006c2107c10 */ /* 0x000fe2000ff3e0ff */
[----:B------:R4:W-:Y:S01]  /*2d90*/  LDGSTS.E.BYPASS.128 [R19+0x1800], [R10.64], !P0 ;  /* 0x018000000a137fae */ /* 0x0009e2000c101c4e */
[----:B------:R-:W-:Y:S01]  /*2da0*/  IADD3.X R15, R191, UR7, RZ, P2, !PT ;  /* 0x00000007bf0f7c10 */ /* 0x000fe200097fe4ff */
[----:B------:R-:W-:Y:S01]  /*2db0*/  HMMA.16816.F32.BF16 R124, R176, R22, R124 ;  /* 0x00000016b07c723c */ /* 0x000fe2000004187c */
[----:B------:R-:W-:Y:S01]  /*2dc0*/  IADD3.X R17, R193, UR7, RZ, P1, !PT ;  /* 0x00000007c1117c10 */ /* 0x000fe20008ffe4ff */
[----:B------:R4:W-:Y:S01]  /*2dd0*/  LDGSTS.E.BYPASS.128 [R19+0x2000], [R12.64], !P0 ;  /* 0x020000000c137fae */ /* 0x0009e2000c101c4e */
[----:B-1----:R-:W-:Y:S02]  /*2de0*/  IADD3 R6, P2, R196, UR6, RZ ;  /* 0x00000006c4067c10 */ /* 0x002fe4000ff5e0ff */
[----:B--2---:R-:W-:Y:S01]  /*2df0*/  IADD3 R4, P1, R198, UR6, RZ ;  /* 0x00000006c6047c10 */ /* 0x004fe2000ff3e0ff */
[----:B------:R1:W-:Y:S01]  /*2e00*/  LDGSTS.E.BYPASS.128 [R19+0x2800], [R14.64], !P0 ;  /* 0x028000000e137fae */ /* 0x0003e2000c101c4e */
[----:B------:R-:W-:-:S02]  /*2e10*/  IADD3.X R7, R195, UR7, RZ, P2, !PT ;  /* 0x00000007c3077c10 */ /* 0x000fc400097fe4ff */
[----:B------:R-:W-:Y:S01]  /*2e20*/  IADD3.X R5, R197, UR7, RZ, P1, !PT ;  /* 0x00000007c5057c10 */ /* 0x000fe20008ffe4ff */
[----:B------:R2:W-:Y:S01]  /*2e30*/  LDGSTS.E.BYPASS.128 [R19+0x3000], [R16.64], !P0 ;  /* 0x0300000010137fae */ /* 0x0005e2000c101c4e */
[----:B---3--:R-:W-:Y:S02]  /*2e40*/  IADD3 R8, P2, R200, UR6, RZ ;  /* 0x00000006c8087c10 */ /* 0x008fe4000ff5e0ff */
[----:B----4-:R-:W-:Y:S01]  /*2e50*/  IADD3 R10, P1, R202, UR6, RZ ;  /* 0x00000006ca0a7c10 */ /* 0x010fe2000ff3e0ff */
[----:B------:R3:W-:Y:S01]  /*2e60*/  LDGSTS.E.BYPASS.128 [R19+0x3800], [R6.64], !P0 ;  /* 0x0380000006137fae */ /* 0x0007e2000c101c4e */
[----:B------:R-:W-:Y:S02]  /*2e70*/  IADD3.X R9, R199, UR7, RZ, P2, !PT ;  /* 0x00000007c7097c10 */ /* 0x000fe400097fe4ff */
[----:B------:R-:W-:Y:S01]  /*2e80*/  IADD3.X R11, R201, UR7, RZ, P1, !PT ;  /* 0x00000007c90b7c10 */ /* 0x000fe20008ffe4ff */
[----:B------:R-:W0:Y:S01]  /*2e90*/  LDGDEPBAR ;  /* 0x00000000000079af */ /* 0x000e220000000000 */
[----:B------:R-:W-:-:S02]  /*2ea0*/  IADD3 R12, P2, R204, UR6, RZ ;  /* 0x00000006cc0c7c10 */ /* 0x000fc4000ff5e0ff */
[----:B-1----:R-:W-:Y:S01]  /*2eb0*/  IADD3 R14, P1, R206, UR6, RZ ;  /* 0x00000006ce0e7c10 */ /* 0x002fe2000ff3e0ff */
[----:B------:R1:W-:Y:S01]  /*2ec0*/  LDGSTS.E.BYPASS.128 [R19+0x8000], [R4.64], !P0 ;  /* 0x0800000004137fae */ /* 0x0003e2000c101c4e */
[----:B------:R-:W-:Y:S02]  /*2ed0*/  IADD3.X R13, R203, UR7, RZ, P2, !PT ;  /* 0x00000007cb0d7c10 */ /* 0x000fe400097fe4ff */
[----:B------:R-:W-:Y:S01]  /*2ee0*/  IADD3.X R15, R205, UR7, RZ, P1, !PT ;  /* 0x00000007cd0f7c10 */ /* 0x000fe20008ffe4ff */
[----:B------:R4:W-:Y:S01]  /*2ef0*/  LDGSTS.E.BYPASS.128 [R19+0x8800], [R8.64], !P0 ;  /* 0x0880000008137fae */ /* 0x0009e2000c101c4e */
[----:B---3--:R-:W-:Y:S02]  /*2f00*/  IADD3 R6, P2, R208, UR6, RZ ;  /* 0x00000006d0067c10 */ /* 0x008fe4000ff5e0ff */
[----:B--2---:R-:W-:Y:S01]  /*2f10*/  IADD3 R16, P1, R210, UR6, RZ ;  /* 0x00000006d2107c10 */ /* 0x004fe2000ff3e0ff */
[----:B------:R4:W-:Y:S01]  /*2f20*/  LDGSTS.E.BYPASS.128 [R19+0x9000], [R10.64], !P0 ;  /* 0x090000000a137fae */ /* 0x0009e2000c101c4e */
[----:B------:R-:W-:-:S02]  /*2f30*/  IADD3.X R7, R207, UR7, RZ, P2, !PT ;  /* 0x00000007cf077c10 */ /* 0x000fc400097fe4ff */
[----:B------:R-:W-:Y:S01]  /*2f40*/  IADD3.X R17, R209, UR7, RZ, P1, !PT ;  /* 0x00000007d1117c10 */ /* 0x000fe20008ffe4ff */
[----:B------:R4:W-:Y:S01]  /*2f50*/  LDGSTS.E.BYPASS.128 [R19+0x9800], [R12.64], !P0 ;  /* 0x098000000c137fae */ /* 0x0009e2000c101c4e */
[----:B-1----:R-:W-:Y:S01]  /*2f60*/  IADD3 R4, P3, R212, UR6, RZ ;  /* 0x00000006d4047c10 */ /* 0x002fe2000ff7e0ff */
[----:B------:R-:W-:Y:S02]  /*2f70*/  UIADD3 UR6, UP0, UR6, 0x80, URZ ;  /* 0x0000008006067890 */ /* 0x000fe4000ff1e03f */
[----:B------:R4:W-:Y:S01]  /*2f80*/  LDGSTS.E.BYPASS.128 [R19+0xa000], [R14.64], !P0 ;  /* 0x0a0000000e137fae */ /* 0x0009e2000c101c4e */
[----:B------:R-:W-:Y:S01]  /*2f90*/  IADD3.X R5, R211, UR7, RZ, P3, !PT ;  /* 0x00000007d3057c10 */ /* 0x000fe20009ffe4ff */
[----:B------:R-:W-:Y:S02]  /*2fa0*/  UIADD3.X UR7, URZ, UR7, URZ, UP0, !UPT ;  /* 0x000000073f077290 */ /* 0x000fe400087fe43f */
[----:B------:R-:W-:Y:S01]  /*2fb0*/  UISETP.NE.U32.AND UP0, UPT, UR6, 0x5000, UPT ;  /* 0x000050000600788c */ /* 0x000fe2000bf05070 */
[----:B------:R4:W-:Y:S03]  /*2fc0*/  LDGSTS.E.BYPASS.128 [R19+0xa800], [R6.64], !P0 ;  /* 0x0a80000006137fae */ /* 0x0009e6000c101c4e */
[----:B------:R-:W-:Y:S01]  /*2fd0*/  UISETP.NE.AND.EX UP0, UPT, UR7, URZ, UPT, UP0 ;  /* 0x0000003f0700728c */ /* 0x000fe2000bf05300 */
[----:B------:R4:W-:Y:S04]  /*2fe0*/  LDGSTS.E.BYPASS.128 [R19+0xb000], [R16.64], !P0 ;  /* 0x0b00000010137fae */ /* 0x0009e8000c101c4e */
[----:B------:R4:W-:Y:S01]  /*2ff0*/  LDGSTS.E.BYPASS.128 [R19+0xb800], [R4.64], !P0 ;  /* 0x0b80000004137fae */ /* 0x0009e2000c101c4e */
[----:B------:R-:W-:-:S03]  /*3000*/  PLOP3.LUT P0, PT, PT, PT, UP0, 0x80, 0x0 ;  /* 0x000000000000781c */ /* 0x000fc60003f0f008 */
[----:B------:R-:W0:Y:S10]  /*3010*/  LDGDEPBAR ;  /* 0x00000000000079af */ /* 0x000e340000000000 */
[----:B----4-:R-:W-:Y:S01]  /*3020*/  @!P0 CALL.REL.NOINC `(.L_x_0) ;  /* 0x0000001000008944 */ /* 0x010fe20003c00000 */
[----:B------:R-:W-:Y:S05]  /*3030*/  BRA `(.L_x_1) ;  /* 0xffffef7000007947 */ /* 0x000fea000383ffff */
.L_x_0:
[----:B------:R-:W-:Y:S01]  /*3040*/  F2FP.BF16.PACK_AB R70, R71, R70 ;  /* 0x000000464746723e */ /* 0x000fe200000010ff */
[----:B------:R-:W-:-:S04]  /*3050*/  DEPBAR.LE SB0, 0x0 ;  /* 0x000080000000791a */ /* 0x000fc80000000000 */
[----:B------:R-:W1:Y:S01]  /*3060*/  S2R R71, SR_TID.X ;  /* 0x0000000000477919 */ /* 0x000e620000002100 */
[----:B------:R-:W-:Y:S02]  /*3070*/  F2FP.BF16.PACK_AB R61, R61, R60 ;  /* 0x0000003c3d3d723e */ /* 0x000fe400000010ff */
[----:B------:R-:W-:Y:S02]  /*3080*/  F2FP.BF16.PACK_AB R53, R53, R52 ;  /* 0x000000343535723e */ /* 0x000fe400000010ff */
[----:B------:R-:W-:Y:S02]  /*3090*/  F2FP.BF16.PACK_AB R109, R109, R108 ;  /* 0x0000006c6d6d723e */ /* 0x000fe400000010ff */
[----:B------:R-:W-:Y:S02]  /*30a0*/  F2FP.BF16.PACK_AB R110, R111, R110 ;  /* 0x0000006e6f6e723e */ /* 0x000fe400000010ff */
[----:B------:R-:W-:Y:S02]  /*30b0*/  F2FP.BF16.PACK_AB R113, R113, R112 ;  /* 0x000000707171723e */ /* 0x000fe400000010ff */
[----:B------:R-:W-:-:S02]  /*30c0*/  F2FP.BF16.PACK_AB R114, R115, R114 ;  /* 0x000000727372723e */ /* 0x000fc400000010ff */
[----:B------:R-:W-:Y:S02]  /*30d0*/  F2FP.BF16.PACK_AB R121, R121, R120 ;  /* 0x000000787979723e */ /* 0x000fe400000010ff */
[----:B------:R-:W-:Y:S02]  /*30e0*/  F2FP.BF16.PACK_AB R122, R123, R122 ;  /* 0x0000007a7b7a723e */ /* 0x000fe400000010ff */
[----:B------:R-:W-:Y:S02]  /*30f0*/  F2FP.BF16.PACK_AB R141, R141, R140 ;  /* 0x0000008c8d8d723e */ /* 0x000fe400000010ff */
[----:B------:R-:W-:Y:S02]  /*3100*/  F2FP.BF16.PACK_AB R142, R143, R142 ;  /* 0x0000008e8f8e723e */ /* 0x000fe400000010ff */
[----:B------:R-:W-:Y:S02]  /*3110*/  F2FP.BF16.PACK_AB R149, R149, R148 ;  /* 0x000000949595723e */ /* 0x000fe400000010ff */
[----:B------:R-:W-:Y:S01]  /*3120*/  F2FP.BF16.PACK_AB R150, R151, R150 ;  /* 0x000000969796723e */ /* 0x000fe200000010ff */
[C---:B-1----:R-:W-:Y:S01]  /*3130*/  IMAD.SHL.U32 R2, R71.reuse, 0x20, RZ ;  /* 0x0000002047027824 */ /* 0x042fe200078e00ff */
[C---:B------:R-:W-:Y:S01]  /*3140*/  LOP3.LUT R6, R71.reuse, 0x8, RZ, 0xc0, !PT ;  /* 0x0000000847067812 */ /* 0x040fe200078ec0ff */
[----:B------:R-:W-:Y:S01]  /*3150*/  IMAD.SHL.U32 R4, R71, 0x8, RZ ;  /* 0x0000000847047824 */ /* 0x000fe200078e00ff */
[----:B------:R-:W-:Y:S01]  /*3160*/  F2FP.BF16.PACK_AB R153, R153, R152 ;  /* 0x000000989999723e */ /* 0x000fe200000010ff */
[----:B------:R-:W-:Y:S01]  /*3170*/  IMAD.SHL.U32 R0, R71, 0x2, RZ ;  /* 0x0000000247007824 */ /* 0x000fe200078e00ff */
[----:B------:R-:W-:-:S02]  /*3180*/  LOP3.LUT R3, R2, 0x180, RZ, 0xc0, !PT ;  /* 0x0000018002037812 */ /* 0x000fc400078ec0ff */
[----:B------:R-:W-:Y:S02]  /*3190*/  LOP3.LUT R7, R4, 0x38, RZ, 0xc0, !PT ;  /* 0x0000003804077812 */ /* 0x000fe400078ec0ff */
[----:B------:R-:W-:Y:S02]  /*31a0*/  LOP3.LUT R3, R3, 0x6, R0, 0xf8, !PT ;  /* 0x0000000603037812 */ /* 0x000fe400078ef800 */
[----:B------:R-:W-:Y:S01]  /*31b0*/  SHF.R.U32.HI R5, RZ, 0x3, R4 ;  /* 0x00000003ff057819 */ /* 0x000fe20000011604 */
[----:B------:R-:W-:Y:S01]  /*31c0*/  IMAD R0, R6, 0x8, R7 ;  /* 0x0000000806007824 */ /* 0x000fe200078e0207 */
[----:B------:R-:W-:Y:S02]  /*31d0*/  LOP3.LUT R4, R4, 0x3f8, RZ, 0xc0, !PT ;  /* 0x000003f804047812 */ /* 0x000fe400078ec0ff */
[----:B------:R-:W-:Y:S02]  /*31e0*/  LOP3.LUT R2, R3, 0xa00, R2, 0xf8, !PT ;  /* 0x00000a0003027812 */ /* 0x000fe400078ef802 */
[----:B------:R-:W-:-:S02]  /*31f0*/  LOP3.LUT R6, R4, 0x800, RZ, 0xfc, !PT ;  /* 0x0000080004067812 */ /* 0x000fc400078efcff */
[----:B------:R-:W-:Y:S02]  /*3200*/  LOP3.LUT R5, R5, 0x70, RZ, 0xc0, !PT ;  /* 0x0000007005057812 */ /* 0x000fe400078ec0ff */
[----:B------:R-:W-:Y:S02]  /*3210*/  LOP3.LUT R223, R2, R223, RZ, 0xfc, !PT ;  /* 0x000000df02df7212 */ /* 0x000fe400078efcff */
[----:B------:R-:W-:Y:S01]  /*3220*/  SHF.R.U32.HI R6, RZ, 0x3, R6 ;  /* 0x00000003ff067819 */ /* 0x000fe20000011606 */
[----:B------:R-:W-:Y:S01]  /*3230*/  IMAD R60, R4, 0x2, R5 ;  /* 0x00000002043c7824 */ /* 0x000fe200078e0205 */
[----:B------:R-:W-:Y:S01]  /*3240*/  BAR.SYNC.DEFER_BLOCKING 0x0 ;  /* 0x0000000000007b1d */ /* 0x000fe20000010000 */
[----:B------:R-:W-:Y:S01]  /*3250*/  IMAD.SHL.U32 R223, R223, 0x2, RZ ;  /* 0x00000002dfdf7824 */ /* 0x000fe200078e00ff */
[----:B------:R-:W-:Y:S02]  /*3260*/  LOP3.LUT R5, R6, 0x170, RZ, 0xc0, !PT ;  /* 0x0000017006057812 */ /* 0x000fe400078ec0ff */
[----:B------:R-:W-:-:S02]  /*3270*/  LOP3.LUT R6, R2, 0x400, RZ, 0xfc, !PT ;  /* 0x0000040002067812 */ /* 0x000fc400078efcff */
[-C--:B------:R-:W-:Y:S02]  /*3280*/  LEA.HI R52, R2, R223.reuse, RZ, 0x1d ;  /* 0x000000df02347211 */ /* 0x080fe400078fe8ff */
[----:B------:R-:W-:Y:S02]  /*3290*/  LEA.HI R223, R6, R223, RZ, 0x1d ;  /* 0x000000df06df7211 */ /* 0x000fe400078fe8ff */
[----:B------:R-:W-:Y:S02]  /*32a0*/  F2FP.BF16.PACK_AB R154, R155, R154 ;  /* 0x0000009a9b9a723e */ /* 0x000fe400000010ff */
[----:B------:R-:W-:Y:S02]  /*32b0*/  F2FP.BF16.PACK_AB R161, R161, R160 ;  /* 0x000000a0a1a1723e */ /* 0x000fe400000010ff */
[----:B------:R-:W-:Y:S02]  /*32c0*/  F2FP.BF16.PACK_AB R162, R163, R162 ;  /* 0x000000a2a3a2723e */ /* 0x000fe400000010ff */
[----:B------:R-:W-:-:S02]  /*32d0*/  F2FP.BF16.PACK_AB R169, R169, R168 ;  /* 0x000000a8a9a9723e */ /* 0x000fc400000010ff */
[----:B------:R-:W-:Y:S02]  /*32e0*/  F2FP.BF16.PACK_AB R170, R171, R170 ;  /* 0x000000aaabaa723e */ /* 0x000fe400000010ff */
[C---:B------:R-:W-:Y:S02]  /*32f0*/  LOP3.LUT R3, R4.reuse, 0x400, RZ, 0xfc, !PT ;  /* 0x0000040004037812 */ /* 0x040fe400078efcff */
[----:B------:R-:W-:Y:S01]  /*3300*/  LOP3.LUT R7, R4, 0xc00, RZ, 0xfc, !PT ;  /* 0x00000c0004077812 */ /* 0x000fe200078efcff */
[----:B------:R-:W-:Y:S01]  /*3310*/  STS [R52], R109 ;  /* 0x0000006d34007388 */ /* 0x000fe20000000800 */
[----:B------:R-:W-:Y:S02]  /*3320*/  SHF.R.U32.HI R3, RZ, 0x3, R3 ;  /* 0x00000003ff037819 */ /* 0x000fe40000011603 */
[----:B------:R-:W-:Y:S01]  /*3330*/  SHF.R.U32.HI R7, RZ, 0x3, R7 ;  /* 0x00000003ff077819 */ /* 0x000fe20000011607 */
[----:B------:R-:W-:Y:S01]  /*3340*/  STS [R223+0x800], R110 ;  /* 0x0008006edf007388 */ /* 0x000fe20000000800 */
[----:B------:R-:W-:-:S02]  /*3350*/  LOP3.LUT R3, R3, 0xf0, RZ, 0xc0, !PT ;  /* 0x000000f003037812 */ /* 0x000fc400078ec0ff */
[----:B------:R-:W-:Y:S01]  /*3360*/  LOP3.LUT R7, R7, 0x1f0, RZ, 0xc0, !PT ;  /* 0x000001f007077812 */ /* 0x000fe200078ec0ff */
[----:B------:R-:W-:Y:S01]  /*3370*/  STS [R52+0x20], R113 ;  /* 0x0000207134007388 */ /* 0x000fe20000000800 */
[----:B------:R-:W-:Y:S02]  /*3380*/  F2FP.BF16.PACK_AB R69, R69, R68 ;  /* 0x000000444545723e */ /* 0x000fe400000010ff */
[----:B------:R-:W-:Y:S01]  /*3390*/  F2FP.BF16.PACK_AB R57, R57, R56 ;  /* 0x000000383939723e */ /* 0x000fe200000010ff */
[----:B------:R-:W-:Y:S01]  /*33a0*/  STS [R223+0x820], R114 ;  /* 0x00082072df007388 */ /* 0x000fe20000000800 */
[----:B------:R-:W-:Y:S01]  /*33b0*/  F2FP.BF16.PACK_AB R56, R63, R62 ;  /* 0x0000003e3f38723e */ /* 0x000fe200000010ff */
[C---:B------:R-:W-:Y:S01]  /*33c0*/  IMAD R62, R4.reuse, 0x2, R3 ;  /* 0x00000002043e7824 */ /* 0x040fe200078e0203 */
[----:B------:R-:W-:Y:S01]  /*33d0*/  F2FP.BF16.PACK_AB R65, R65, R64 ;  /* 0x000000404141723e */ /* 0x000fe200000010ff */
[----:B------:R-:W-:Y:S01]  /*33e0*/  STS [R52+0x40], R121 ;  /* 0x0000407934007388 */ /* 0x000fe20000000800 */
[----:B------:R-:W-:Y:S01]  /*33f0*/  F2FP.BF16.PACK_AB R68, R67, R66 ;  /* 0x000000424344723e */ /* 0x000fe200000010ff */
[C---:B------:R-:W-:Y:S01]  /*3400*/  IMAD R64, R4.reuse, 0x2, R5 ;  /* 0x0000000204407824 */ /* 0x040fe200078e0205 */
[----:B------:R-:W-:Y:S01]  /*3410*/  F2FP.BF16.PACK_AB R165, R165, R164 ;  /* 0x000000a4a5a5723e */ /* 0x000fe200000010ff */
[----:B------:R-:W-:Y:S01]  /*3420*/  STS [R223+0x840], R122 ;  /* 0x0008407adf007388 */ /* 0x000fe20000000800 */
[----:B------:R-:W-:Y:S01]  /*3430*/  IMAD R66, R4, 0x2, R7 ;  /* 0x0000000204427824 */ /* 0x000fe200078e0207 */
[----:B------:R-:W-:-:S02]  /*3440*/  F2FP.BF16.PACK_AB R166, R167, R166 ;  /* 0x000000a6a7a6723e */ /* 0x000fc400000010ff */
[----:B------:R-:W-:Y:S01]  /*3450*/  STS [R52+0x60], R141 ;  /* 0x0000608d34007388 */ /* 0x000fe20000000800 */
[----:B------:R-:W-:Y:S02]  /*3460*/  F2FP.BF16.PACK_AB R157, R157, R156 ;  /* 0x0000009c9d9d723e */ /* 0x000fe400000010ff */
[----:B------:R-:W-:Y:S01]  /*3470*/  F2FP.BF16.PACK_AB R158, R159, R158 ;  /* 0x0000009e9f9e723e */ /* 0x000fe200000010ff */
[----:B------:R-:W-:Y:S01]  /*3480*/  STS [R223+0x860], R142 ;  /* 0x0008608edf007388 */ /* 0x000fe20000000800 */
[----:B------:R-:W-:Y:S02]  /*3490*/  F2FP.BF16.PACK_AB R145, R145, R144 ;  /* 0x000000909191723e */ /* 0x000fe400000010ff */
[----:B------:R-:W-:Y:S01]  /*34a0*/  F2FP.BF16.PACK_AB R146, R147, R146 ;  /* 0x000000929392723e */ /* 0x000fe200000010ff */
[----:B------:R-:W-:Y:S01]  /*34b0*/  STS [R52+0x80], R149 ;  /* 0x0000809534007388 */ /* 0x000fe20000000800 */
[----:B------:R-:W-:Y:S02]  /*34c0*/  F2FP.BF16.PACK_AB R137, R137, R136 ;  /* 0x000000888989723e */ /* 0x000fe400000010ff */
[----:B------:R-:W-:Y:S01]  /*34d0*/  F2FP.BF16.PACK_AB R138, R139, R138 ;  /* 0x0000008a8b8a723e */ /* 0x000fe200000010ff */
[----:B------:R-:W-:Y:S01]  /*34e0*/  STS [R223+0x880], R150 ;  /* 0x00088096df007388 */ /* 0x000fe20000000800 */
[----:B------:R-:W-:-:S02]  /*34f0*/  F2FP.BF16.PACK_AB R133, R133, R132 ;  /* 0x000000848585723e */ /* 0x000fc400000010ff */
        /* <DEDUP_REMOVED lines=19> */
[----:B------:R-:W-:Y:S01]  /*3630*/  BAR.SYNC.DEFER_BLOCKING 0x0 ;  /* 0x0000000000007b1d */ /* 0x000fe20000010000 */
        /* <DEDUP_REMOVED lines=10> */
[----:B------:R-:W-:-:S02]  /*36e0*/  F2FP.BF16.PACK_AB R93, R93, R92 ;  /* 0x0000005c5d5d723e */ /* 0x000fc400000010ff */
[----:B------:R-:W-:Y:S01]  /*36f0*/  F2FP.BF16.PACK_AB R94, R95, R94 ;  /* 0x0000005e5f5e723e */ /* 0x000fe200000010ff */
[----:B------:R-:W1:Y:S01]  /*3700*/  LDS.128 R32, [R60] ;  /* 0x000000003c207984 */ /* 0x000e620000000c00 */
[----:B------:R-:W-:Y:S02]  /*3710*/  F2FP.BF16.PACK_AB R97, R97, R96 ;  /* 0x000000606161723e */ /* 0x000fe400000010ff */
[----:B------:R-:W-:Y:S01]  /*3720*/  F2FP.BF16.PACK_AB R98, R99, R98 ;  /* 0x000000626362723e */ /* 0x000fe200000010ff */
[----:B------:R-:W2:Y:S01]  /*3730*/  LDS.128 R36, [R62+0x800] ;  /* 0x000800003e247984 */ /* 0x000ea20000000c00 */
[----:B------:R-:W-:Y:S02]  /*3740*/  F2FP.BF16.PACK_AB R101, R101, R100 ;  /* 0x000000646565723e */ /* 0x000fe400000010ff */
[----:B------:R-:W-:Y:S01]  /*3750*/  F2FP.BF16.PACK_AB R102, R103, R102 ;  /* 0x000000666766723e */ /* 0x000fe200000010ff */
[----:B------:R-:W3:Y:S01]  /*3760*/  LDS.128 R24, [R64+0x1000] ;  /* 0x0010000040187984 */ /* 0x000ee20000000c00 */
[----:B------:R-:W-:-:S02]  /*3770*/  F2FP.BF16.PACK_AB R105, R105, R104 ;  /* 0x000000686969723e */ /* 0x000fc400000010ff */
[----:B------:R-:W-:Y:S01]  /*3780*/  F2FP.BF16.PACK_AB R106, R107, R106 ;  /* 0x0000006a6b6a723e */ /* 0x000fe200000010ff */
[----:B------:R-:W4:Y:S01]  /*3790*/  LDS.128 R28, [R66+0x1800] ;  /* 0x00180000421c7984 */ /* 0x000f220000000c00 */
[----:B------:R-:W-:Y:S02]  /*37a0*/  SHF.R.U32.HI R2, RZ, 0x4, R71 ;  /* 0x00000004ff027819 */ /* 0x000fe40000011647 */
[----:B------:R-:W-:Y:S01]  /*37b0*/  IADD3 R0, R0, UR10, RZ ;  /* 0x0000000a00007c10 */ /* 0x000fe2000fffe0ff */
[----:B------:R-:W-:Y:S01]  /*37c0*/  BAR.SYNC.DEFER_BLOCKING 0x0 ;  /* 0x0000000000007b1d */ /* 0x000fe20000010000 */
[----:B------:R-:W-:Y:S02]  /*37d0*/  SGXT.U32 R2, R2, 0x3 ;  /* 0x000000030202781a */ /* 0x000fe40000000000 */
[----:B------:R-:W-:-:S03]  /*37e0*/  ISETP.GE.AND P0, PT, R0, 0x1000, PT ;  /* 0x000010000000780c */ /* 0x000fc60003f06270 */
[----:B------:R-:W-:Y:S04]  /*37f0*/  STS [R52], R165 ;  /* 0x000000a534007388 */ /* 0x000fe80000000800 */
[----:B------:R-:W-:Y:S04]  /*3800*/  STS [R223+0x800], R166 ;  /* 0x000800a6df007388 */ /* 0x000fe80000000800 */
        /* <DEDUP_REMOVED lines=14> */
[----:B------:R-:W-:Y:S06]  /*38f0*/  BAR.SYNC.DEFER_BLOCKING 0x0 ;  /* 0x0000000000007b1d */ /* 0x000fec0000010000 */
[----:B------:R-:W1:Y:S04]  /*3900*/  LDS.128 R40, [R60] ;  /* 0x000000003c287984 */ /* 0x000e680000000c00 */
[----:B------:R-:W1:Y:S04]  /*3910*/  LDS.128 R12, [R62+0x800] ;  /* 0x000800003e0c7984 */ /* 0x000e680000000c00 */
[----:B------:R-:W1:Y:S04]  /*3920*/  LDS.128 R16, [R64+0x1000] ;  /* 0x0010000040107984 */ /* 0x000e680000000c00 */
[----:B------:R-:W1:Y:S04]  /*3930*/  LDS.128 R20, [R66+0x1800] ;  /* 0x0018000042147984 */ /* 0x000e680000000c00 */
[----:B------:R-:W-:Y:S06]  /*3940*/  BAR.SYNC.DEFER_BLOCKING 0x0 ;  /* 0x0000000000007b1d */ /* 0x000fec0000010000 */
        /* <DEDUP_REMOVED lines=14> */
[----:B------:R1:W-:Y:S04]  /*3a30*/  STS [R52+0xe0], R61 ;  /* 0x0000e03d34007388 */ /* 0x0003e80000000800 */
[----:B------:R2:W-:Y:S04]  /*3a40*/  STS [R223+0x8e0], R56 ;  /* 0x0008e038df007388 */ /* 0x0005e80000000800 */
[----:B------:R-:W-:Y:S01]  /*3a50*/  BAR.SYNC.DEFER_BLOCKING 0x0 ;  /* 0x0000000000007b1d */ /* 0x000fe20000010000 */
[----:B-1----:R-:W-:-:S04]  /*3a60*/  LOP3.LUT R61, R2, UR13, RZ, 0xfc, !PT ;  /* 0x0000000d023d7c12 */ /* 0x002fc8000f8efcff */
[C---:B------:R-:W-:Y:S01]  /*3a70*/  LOP3.LUT R57, R61.reuse, 0x8, RZ, 0xfc, !PT ;  /* 0x000000083d397812 */ /* 0x040fe200078efcff */
[C-C-:B------:R-:W-:Y:S01]  /*3a80*/  IMAD R2, R61.reuse, 0x1000, R0.reuse ;  /* 0x000010003d027824 */ /* 0x140fe200078e0200 */
[C---:B------:R-:W-:Y:S02]  /*3a90*/  LOP3.LUT R55, R61.reuse, 0x10, RZ, 0xfc, !PT ;  /* 0x000000103d377812 */ /* 0x040fe400078efcff */
[C---:B------:R-:W-:Y:S02]  /*3aa0*/  LOP3.LUT R53, R61.reuse, 0x18, RZ, 0xfc, !PT ;  /* 0x000000183d357812 */ /* 0x040fe400078efcff */
[C---:B------:R-:W-:Y:S02]  /*3ab0*/  LOP3.LUT R3, R61.reuse, 0x20, RZ, 0xfc, !PT ;  /* 0x000000203d037812 */ /* 0x040fe400078efcff */
[----:B------:R-:W-:Y:S01]  /*3ac0*/  ISETP.LT.AND P1, PT, R61, 0x200, !P0 ;  /* 0x000002003d00780c */ /* 0x000fe20004721270 */
[--C-:B--2---:R-:W-:Y:S01]  /*3ad0*/  IMAD R56, R53, 0x1000, R0.reuse ;  /* 0x0000100035387824 */ /* 0x104fe200078e0200 */
[----:B------:R-:W-:Y:S01]  /*3ae0*/  ISETP.LT.AND P2, PT, R57, 0x200, !P0 ;  /* 0x000002003900780c */ /* 0x000fe20004741270 */
[--C-:B------:R-:W-:Y:S01]  /*3af0*/  IMAD R58, R3, 0x1000, R0.reuse ;  /* 0x00001000033a7824 */ /* 0x100fe200078e0200 */
[C---:B------:R-:W-:Y:S01]  /*3b00*/  ISETP.LT.AND P3, PT, R55.reuse, 0x200, !P0 ;  /* 0x000002003700780c */ /* 0x040fe20004761270 */
[----:B------:R-:W-:Y:S01]  /*3b10*/  IMAD R55, R55, 0x1000, R0 ;  /* 0x0000100037377824 */ /* 0x000fe200078e0200 */
[----:B------:R-:W-:-:S02]  /*3b20*/  ISETP.LT.AND P4, PT, R53, 0x200, !P0 ;  /* 0x000002003500780c */ /* 0x000fc40004781270 */
[----:B------:R-:W-:Y:S01]  /*3b30*/  ISETP.LT.AND P5, PT, R3, 0x200, !P0 ;  /* 0x000002000300780c */ /* 0x000fe200047a1270 */
[----:B------:R-:W1:Y:S01]  /*3b40*/  LDS.128 R44, [R60] ;  /* 0x000000003c2c7984 */ /* 0x000e620000000c00 */
[C---:B------:R-:W-:Y:S02]  /*3b50*/  LOP3.LUT R71, R61.reuse, 0x28, RZ, 0xfc, !PT ;  /* 0x000000283d477812 */ /* 0x040fe400078efcff */
[C---:B------:R-:W-:Y:S01]  /*3b60*/  LOP3.LUT R69, R61.reuse, 0x30, RZ, 0xfc, !PT ;  /* 0x000000303d457812 */ /* 0x040fe200078efcff */
[----:B------:R-:W2:Y:S01]  /*3b70*/  LDS.128 R48, [R62+0x800] ;  /* 0x000800003e307984 */ /* 0x000ea20000000c00 */
[C---:B------:R-:W-:Y:S02]  /*3b80*/  LOP3.LUT R67, R61.reuse, 0x38, RZ, 0xfc, !PT ;  /* 0x000000383d437812 */ /* 0x040fe400078efcff */
[C---:B------:R-:W-:Y:S01]  /*3b90*/  LOP3.LUT R63, R61.reuse, 0x48, RZ, 0xfc, !PT ;  /* 0x000000483d3f7812 */ /* 0x040fe200078efcff */
[----:B------:R-:W1:Y:S04]  /*3ba0*/  LDS.128 R4, [R64+0x1000] ;  /* 0x0010000040047984 */ /* 0x000e680000000c00 */
[----:B------:R-:W1:Y:S04]  /*3bb0*/  LDS.128 R8, [R66+0x1800] ;  /* 0x0018000042087984 */ /* 0x000e680000000c00 */
[----:B------:R-:W-:Y:S06]  /*3bc0*/  BAR.SYNC.DEFER_BLOCKING 0x0 ;  /* 0x0000000000007b1d */ /* 0x000fec0000010000 */
[----:B------:R2:W-:Y:S04]  /*3bd0*/  STS [R52], R65 ;  /* 0x0000004134007388 */ /* 0x0005e80000000800 */
[----:B------:R-:W-:Y:S04]  /*3be0*/  STS [R223+0x800], R68 ;  /* 0x00080044df007388 */ /* 0x000fe80000000800 */
[----:B------:R-:W-:Y:S01]  /*3bf0*/  STS [R52+0x20], R77 ;  /* 0x0000204d34007388 */ /* 0x000fe20000000800 */
[----:B--2---:R-:W-:-:S03]  /*3c00*/  LOP3.LUT R65, R61, 0x40, RZ, 0xfc, !PT ;  /* 0x000000403d417812 */ /* 0x004fc600078efcff */
[----:B------:R-:W-:Y:S04]  /*3c10*/  STS [R223+0x820], R78 ;  /* 0x0008204edf007388 */ /* 0x000fe80000000800 */
[----:B------:R2:W-:Y:S04]  /*3c20*/  STS [R52+0x40], R73 ;  /* 0x0000404934007388 */ /* 0x0005e80000000800 */
[----:B------:R-:W-:Y:S04]  /*3c30*/  STS [R223+0x840], R74 ;  /* 0x0008404adf007388 */ /* 0x000fe80000000800 */
[----:B------:R-:W-:Y:S01]  /*3c40*/  STS [R52+0x60], R89 ;  /* 0x0000605934007388 */ /* 0x000fe20000000800 */
[----:B--2---:R-:W-:-:S03]  /*3c50*/  IMAD.MOV.U32 R73, RZ, RZ, 0x2 ;  /* 0x00000002ff497424 */ /* 0x004fc600078e00ff */
[----:B------:R-:W-:Y:S01]  /*3c60*/  STS [R223+0x860], R90 ;  /* 0x0008605adf007388 */ /* 0x000fe20000000800 */
[----:B------:R-:W-:-:S03]  /*3c70*/  IMAD.WIDE R2, R2, R73, c[0x0][0x170] ;  /* 0x00005c0002027625 */ /* 0x000fc600078e0249 */
[----:B------:R-:W-:Y:S01]  /*3c80*/  STS [R52+0x80], R93 ;  /* 0x0000805d34007388 */ /* 0x000fe20000000800 */
[----:B------:R-:W-:-:S03]  /*3c90*/  IMAD.WIDE R54, R55, R73, c[0x0][0x170] ;  /* 0x00005c0037367625 */ /* 0x000fc600078e0249 */
[----:B------:R-:W-:Y:S01]  /*3ca0*/  STS [R223+0x880], R94 ;  /* 0x0008805edf007388 */ /* 0x000fe20000000800 */
[----:B------:R-:W-:-:S03]  /*3cb0*/  IMAD.WIDE R58, R58, R73, c[0x0][0x170] ;  /* 0x00005c003a3a7625 */ /* 0x000fc600078e0249 */
[----:B------:R-:W-:Y:S04]  /*3cc0*/  STS [R52+0xa0], R97 ;  /* 0x0000a06134007388 */ /* 0x000fe80000000800 */
[----:B------:R-:W-:Y:S04]  /*3cd0*/  STS [R223+0x8a0], R98 ;  /* 0x0008a062df007388 */ /* 0x000fe80000000800 */
[----:B------:R-:W-:Y:S04]  /*3ce0*/  STS [R52+0xc0], R101 ;  /* 0x0000c06534007388 */ /* 0x000fe80000000800 */
[----:B------:R-:W-:Y:S04]  /*3cf0*/  STS [R223+0x8c0], R102 ;  /* 0x0008c066df007388 */ /* 0x000fe80000000800 */
[----:B------:R2:W-:Y:S04]  /*3d00*/  STS [R52+0xe0], R105 ;  /* 0x0000e06934007388 */ /* 0x0005e80000000800 */
[----:B------:R-:W-:Y:S04]  /*3d10*/  STS [R223+0x8e0], R106 ;  /* 0x0008e06adf007388 */ /* 0x000fe80000000800 */
[----:B------:R-:W-:Y:S01]  /*3d20*/  BAR.SYNC.DEFER_BLOCKING 0x0 ;  /* 0x0000000000007b1d */ /* 0x000fe20000010000 */
[----:B--2---:R-:W-:-:S02]  /*3d30*/  IMAD R52, R57, 0x1000, R0 ;  /* 0x0000100039347824 */ /* 0x004fc400078e0200 */
[----:B------:R-:W-:-:S04]  /*3d40*/  IMAD.WIDE R56, R56, R73, c[0x0][0x170] ;  /* 0x00005c0038387625 */ /* 0x000fc800078e0249 */
[----:B------:R-:W-:Y:S01]  /*3d50*/  IMAD.WIDE R52, R52, R73, c[0x0][0x170] ;  /* 0x00005c0034347625 */ /* 0x000fe200078e0249 */
[----:B------:R2:W-:Y:S01]  /*3d60*/  @P1 STG.E.128 [R2.64], R32 ;  /* 0x0000002002001986 */ /* 0x0005e2000c101d0e */
[----:B------:R-:W-:-:S03]  /*3d70*/  ISETP.LT.AND P1, PT, R71, 0x200, !P0 ;  /* 0x000002004700780c */ /* 0x000fc60004721270 */
[----:B------:R1:W-:Y:S01]  /*3d80*/  @P2 STG.E.128 [R52.64], R36 ;  /* 0x0000002434002986 */ /* 0x0003e2000c101d0e */
[----:B------:R-:W-:-:S03]  /*3d90*/  ISETP.LT.AND P2, PT, R69, 0x200, !P0 ;  /* 0x000002004500780c */ /* 0x000fc60004741270 */
[----:B---3--:R3:W-:Y:S01]  /*3da0*/  @P3 STG.E.128 [R54.64], R24 ;  /* 0x0000001836003986 */ /* 0x0087e2000c101d0e */
[----:B------:R-:W-:-:S03]  /*3db0*/  ISETP.LT.AND P3, PT, R67, 0x200, !P0 ;  /* 0x000002004300780c */ /* 0x000fc60004761270 */
[----:B----4-:R4:W-:Y:S01]  /*3dc0*/  @P4 STG.E.128 [R56.64], R28 ;  /* 0x0000001c38004986 */ /* 0x0109e2000c101d0e */
[----:B------:R-:W-:-:S03]  /*3dd0*/  ISETP.LT.AND P4, PT, R65, 0x200, !P0 ;  /* 0x000002004100780c */ /* 0x000fc60004781270 */
[----:B------:R4:W-:Y:S01]  /*3de0*/  @P5 STG.E.128 [R58.64], R40 ;  /* 0x000000283a005986 */ /* 0x0009e2000c101d0e */
[----:B------:R-:W-:Y:S01]  /*3df0*/  ISETP.LT.AND P5, PT, R63, 0x200, !P0 ;  /* 0x000002003f00780c */ /* 0x000fe200047a1270 */
[--C-:B--2---:R-:W-:Y:S01]  /*3e00*/  IMAD R2, R71, 0x1000, R0.reuse ;  /* 0x0000100047027824 */ /* 0x104fe200078e0200 */
[C---:B------:R-:W-:Y:S01]  /*3e10*/  LOP3.LUT R35, R61.reuse, 0x68, RZ, 0xfc, !PT ;  /* 0x000000683d237812 */ /* 0x040fe200078efcff */
[----:B------:R-:W2:Y:S01]  /*3e20*/  LDS.128 R52, [R60] ;  /* 0x000000003c347984 */ /* 0x000ea20000000c00 */
[C---:B------:R-:W-:Y:S01]  /*3e30*/  LOP3.LUT R33, R61.reuse, 0x78, RZ, 0xfc, !PT ;  /* 0x000000783d217812 */ /* 0x040fe200078efcff */
[----:B------:R-:W-:Y:S01]  /*3e40*/  IMAD.WIDE R2, R2, R73, c[0x0][0x170] ;  /* 0x00005c0002027625 */ /* 0x000fe200078e0249 */
[C---:B-1----:R-:W-:Y:S01]  /*3e50*/  LOP3.LUT R39, R61.reuse, 0x58, RZ, 0xfc, !PT ;  /* 0x000000583d277812 */ /* 0x042fe200078efcff */
[----:B------:R-:W1:Y:S01]  /*3e60*/  LDS.128 R56, [R62+0x800] ;  /* 0x000800003e387984 */ /* 0x000e620000000c00 */
[----:B------:R-:W-:Y:S01]  /*3e70*/  LOP3.LUT R37, R61, 0x60, RZ, 0xfc, !PT ;  /* 0x000000603d257812 */ /* 0x000fe200078efcff */
[----:B---3--:R-:W-:-:S02]  /*3e80*/  IMAD R24, R69, 0x1000, R0 ;  /* 0x0000100045187824 */ /* 0x008fc400078e0200 */
[----:B------:R-:W3:Y:S01]  /*3e90*/  LDS.128 R68, [R64+0x1000] ;  /* 0x0010000040447984 */ /* 0x000ee20000000c00 */
[--C-:B------:R-:W-:Y:S02]  /*3ea0*/  IMAD R26, R67, 0x1000, R0.reuse ;  /* 0x00001000431a7824 */ /* 0x100fe400078e0200 */
[--C-:B----4-:R-:W-:Y:S01]  /*3eb0*/  IMAD R28, R65, 0x1000, R0.reuse ;  /* 0x00001000411c7824 */ /* 0x110fe200078e0200 */
[----:B------:R4:W-:Y:S01]  /*3ec0*/  @P1 STG.E.128 [R2.64], R12 ;  /* 0x0000000c02001986 */ /* 0x0009e2000c101d0e */
[----:B------:R-:W-:Y:S01]  /*3ed0*/  IMAD R30, R63, 0x1000, R0 ;  /* 0x000010003f1e7824 */ /* 0x000fe200078e0200 */
[C---:B------:R-:W-:Y:S01]  /*3ee0*/  LOP3.LUT R41, R61.reuse, 0x50, RZ, 0xfc, !PT ;  /* 0x000000503d297812 */ /* 0x040fe200078efcff */
[-C--:B------:R-:W-:Y:S01]  /*3ef0*/  IMAD.WIDE R24, R24, R73.reuse, c[0x0][0x170] ;  /* 0x00005c0018187625 */ /* 0x080fe200078e0249 */
[----:B------:R-:W-:Y:S02]  /*3f00*/  LOP3.LUT R61, R61, 0x70, RZ, 0xfc, !PT ;  /* 0x000000703d3d7812 */ /* 0x000fe400078efcff */
[----:B------:R-:W-:Y:S01]  /*3f10*/  ISETP.LT.AND P1, PT, R41, 0x200, !P0 ;  /* 0x000002002900780c */ /* 0x000fe20004721270 */
[----:B------:R-:W-:Y:S01]  /*3f20*/  IMAD.WIDE R26, R26, R73, c[0x0][0x170] ;  /* 0x00005c001a1a7625 */ /* 0x000fe200078e0249 */
[----:B------:R2:W-:Y:S01]  /*3f30*/  @P2 STG.E.128 [R24.64], R16 ;  /* 0x0000001018002986 */ /* 0x0005e2000c101d0e */
[----:B------:R-:W-:-:S02]  /*3f40*/  ISETP.LT.AND P2, PT, R39, 0x200, !P0 ;  /* 0x000002002700780c */ /* 0x000fc40004741270 */
[-C--:B------:R-:W-:Y:S01]  /*3f50*/  IMAD.WIDE R28, R28, R73.reuse, c[0x0][0x170] ;  /* 0x00005c001c1c7625 */ /* 0x080fe200078e0249 */
[----:B------:R1:W-:Y:S01]  /*3f60*/  @P3 STG.E.128 [R26.64], R20 ;  /* 0x000000141a003986 */ /* 0x0003e2000c101d0e */
[----:B------:R-:W-:Y:S02]  /*3f70*/  ISETP.LT.AND P3, PT, R37, 0x200, !P0 ;  /* 0x000002002500780c */ /* 0x000fe40004761270 */
[----:B------:R-:W-:Y:S01]  /*3f80*/  IMAD.WIDE R30, R30, R73, c[0x0][0x170] ;  /* 0x00005c001e1e7625 */ /* 0x000fe200078e0249 */
[----:B------:R1:W-:Y:S01]  /*3f90*/  @P4 STG.E.128 [R28.64], R44 ;  /* 0x0000002c1c004986 */ /* 0x0003e2000c101d0e */
[----:B------:R-:W-:Y:S02]  /*3fa0*/  ISETP.LT.AND P4, PT, R35, 0x200, !P0 ;  /* 0x000002002300780c */ /* 0x000fe40004781270 */
[--C-:B----4-:R-:W-:Y:S01]  /*3fb0*/  IMAD R2, R41, 0x1000, R0.reuse ;  /* 0x0000100029027824 */ /* 0x110fe200078e0200 */
[----:B------:R4:W-:Y:S01]  /*3fc0*/  @P5 STG.E.128 [R30.64], R48 ;  /* 0x000000301e005986 */ /* 0x0009e2000c101d0e */
[----:B------:R-:W-:Y:S01]  /*3fd0*/  ISETP.LT.AND P5, PT, R61, 0x200, !P0 ;  /* 0x000002003d00780c */ /* 0x000fe200047a1270 */
[--C-:B------:R-:W-:Y:S01]  /*3fe0*/  IMAD R12, R39, 0x1000, R0.reuse ;  /* 0x00001000270c7824 */ /* 0x100fe200078e0200 */
[----:B------:R-:W-:Y:S01]  /*3ff0*/  ISETP.LT.AND P0, PT, R33, 0x200, !P0 ;  /* 0x000002002100780c */ /* 0x000fe20004701270 */
[----:B------:R-:W-:-:S02]  /*4000*/  IMAD R14, R37, 0x1000, R0 ;  /* 0x00001000250e7824 */ /* 0x000fc400078e0200 */
[--C-:B--2---:R-:W-:Y:S02]  /*4010*/  IMAD R16, R35, 0x1000, R0.reuse ;  /* 0x0000100023107824 */ /* 0x104fe400078e0200 */
[----:B------:R-:W-:Y:S02]  /*4020*/  IMAD R18, R61, 0x1000, R0 ;  /* 0x000010003d127824 */ /* 0x000fe400078e0200 */
[----:B------:R-:W-:-:S04]  /*4030*/  IMAD.WIDE R2, R2, R73, c[0x0][0x170] ;  /* 0x00005c0002027625 */ /* 0x000fc800078e0249 */
[-C--:B------:R-:W-:Y:S01]  /*4040*/  IMAD.WIDE R12, R12, R73.reuse, c[0x0][0x170] ;  /* 0x00005c000c0c7625 */ /* 0x080fe200078e0249 */
[----:B------:R4:W-:Y:S03]  /*4050*/  @P1 STG.E.128 [R2.64], R4 ;  /* 0x0000000402001986 */ /* 0x0009e6000c101d0e */
[-C--:B------:R-:W-:Y:S01]  /*4060*/  IMAD.WIDE R14, R14, R73.reuse, c[0x0][0x170] ;  /* 0x00005c000e0e7625 */ /* 0x080fe200078e0249 */
[----:B------:R4:W-:Y:S03]  /*4070*/  @P2 STG.E.128 [R12.64], R8 ;  /* 0x000000080c002986 */ /* 0x0009e6000c101d0e */
[-C--:B------:R-:W-:Y:S01]  /*4080*/  IMAD.WIDE R16, R16, R73.reuse, c[0x0][0x170] ;  /* 0x00005c0010107625 */ /* 0x080fe200078e0249 */
[----:B------:R4:W-:Y:S03]  /*4090*/  @P3 STG.E.128 [R14.64], R52 ;  /* 0x000000340e003986 */ /* 0x0009e6000c101d0e */
[----:B------:R-:W-:Y:S01]  /*40a0*/  IMAD.WIDE R18, R18, R73, c[0x0][0x170] ;  /* 0x00005c0012127625 */ /* 0x000fe200078e0249 */
[----:B-1----:R4:W-:Y:S04]  /*40b0*/  @P4 STG.E.128 [R16.64], R56 ;  /* 0x0000003810004986 */ /* 0x0029e8000c101d0e */
[----:B---3--:R4:W-:Y:S01]  /*40c0*/  @P5 STG.E.128 [R18.64], R68 ;  /* 0x0000004412005986 */ /* 0x0089e2000c101d0e */
[----:B------:R-:W-:Y:S05]  /*40d0*/  @!P0 EXIT ;  /* 0x000000000000894d */ /* 0x000fea0003800000 */
[----:B------:R-:W1:Y:S01]  /*40e0*/  LDS.128 R64, [R66+0x1800] ;  /* 0x0018000042407984 */ /* 0x000e620000000c00 */
[----:B----4-:R-:W-:-:S04]  /*40f0*/  IMAD R2, R33, 0x1000, R0 ;  /* 0x0000100021027824 */ /* 0x010fc800078e0200 */
[----:B------:R-:W-:-:S05]  /*4100*/  IMAD.WIDE R2, R2, R73, c[0x0][0x170] ;  /* 0x00005c0002027625 */ /* 0x000fca00078e0249 */
[----:B-1----:R-:W-:Y:S01]  /*4110*/  STG.E.128 [R2.64], R64 ;  /* 0x0000004002007986 */ /* 0x002fe2000c101d0e */
[----:B------:R-:W-:Y:S05]  /*4120*/  EXIT ;  /* 0x000000000000794d */ /* 0x000fea0003800000 */
.L_x_2:
[----:B------:R-:W-:-:S00]  /*4130*/  BRA `(.L_x_2) ;  /* 0xfffffff000007947 */ /* 0x000fc0000383ffff */
[----:B------:R-:W-:-:S00]  /*4140*/  NOP ;  /* 0x0000000000007918 */ /* 0x000fc00000000000 */
        /* <DEDUP_REMOVED lines=11> */
.L_x_3:


//--------------------- .nv.shared.triton_mm      --------------------------
	.section	.nv.shared.triton_mm,"aw",@nobits
	.sectionflags	@""
	.align	16
